//
// Generated by NVIDIA NVVM Compiler
//
// Compiler Build ID: CL-36424714
// Cuda compilation tools, release 13.0, V13.0.88
// Based on NVVM 20.0.0
//

.version 9.0
.target sm_100
.address_size 64

	// .globl	_Z12searchKrenelPiS_S_S_S_
.extern .func  (.param .b32 func_retval0) vprintf
(
	.param .b64 vprintf_param_0,
	.param .b64 vprintf_param_1
)
;
.global .align 4 .b8 precalc_xorwow_matrix[102400];
.global .align 4 .b8 precalc_xorwow_offset_matrix[102400];
.global .align 4 .b8 mrg32k3aM1[2304];
.global .align 4 .b8 mrg32k3aM2[2304];
.global .align 4 .b8 mrg32k3aM1SubSeq[2016];
.global .align 4 .b8 mrg32k3aM2SubSeq[2016];
.global .align 4 .b8 mrg32k3aM1Seq[2304];
.global .align 4 .b8 mrg32k3aM2Seq[2304];
.const .align 8 .b8 __cr_lgamma_table[72];
.global .align 1 .b8 $str[40] = {10, 32, 77, 114, 111, 119, 107, 97, 32, 37, 105, 32, 122, 110, 97, 108, 97, 122, 108, 97, 32, 37, 105, 44, 32, 120, 58, 37, 105, 32, 121, 58, 37, 105, 32, 107, 58, 37, 105};
.global .align 1 .b8 $str$1[19] = {32, 120, 50, 58, 37, 105, 32, 121, 50, 58, 37, 105, 32, 107, 50, 58, 37, 105};
.global .align 1 .b8 $str$2[22] = {10, 80, 111, 112, 114, 97, 119, 105, 97, 109, 32, 109, 114, 111, 119, 107, 101, 32, 37, 105, 10};

.visible .entry _Z12searchKrenelPiS_S_S_S_(
	.param .u64 .ptr .align 1 _Z12searchKrenelPiS_S_S_S__param_0,
	.param .u64 .ptr .align 1 _Z12searchKrenelPiS_S_S_S__param_1,
	.param .u64 .ptr .align 1 _Z12searchKrenelPiS_S_S_S__param_2,
	.param .u64 .ptr .align 1 _Z12searchKrenelPiS_S_S_S__param_3,
	.param .u64 .ptr .align 1 _Z12searchKrenelPiS_S_S_S__param_4
)
{
	.local .align 8 .b8 	__local_depot0[72];
	.reg .b64 	%SP;
	.reg .b64 	%SPL;
	.reg .pred 	%p<72>;
	.reg .b32 	%r<1312>;
	.reg .b64 	%rd<57>;

	mov.u64 	%SPL, __local_depot0;
	cvta.local.u64 	%SP, %SPL;
	ld.param.u64 	%rd17, [_Z12searchKrenelPiS_S_S_S__param_0];
	ld.param.u64 	%rd18, [_Z12searchKrenelPiS_S_S_S__param_1];
	ld.param.u64 	%rd19, [_Z12searchKrenelPiS_S_S_S__param_2];
	ld.param.u64 	%rd20, [_Z12searchKrenelPiS_S_S_S__param_3];
	ld.param.u64 	%rd21, [_Z12searchKrenelPiS_S_S_S__param_4];
	cvta.to.global.u64 	%rd1, %rd21;
	cvta.to.global.u64 	%rd2, %rd17;
	cvta.to.global.u64 	%rd3, %rd19;
	cvta.to.global.u64 	%rd4, %rd20;
	cvta.to.global.u64 	%rd5, %rd18;
	add.u64 	%rd6, %SPL, 0;
	mov.u32 	%r572, %tid.x;
	ld.global.u32 	%r573, [%rd5];
	mul.lo.s32 	%r574, %r573, %r572;
	mul.wide.s32 	%rd23, %r574, 4;
	add.s64 	%rd24, %rd4, %rd23;
	ld.global.u32 	%r1, [%rd24];
	ld.global.u32 	%r2, [%rd24+4];
	cvt.u64.u32 	%rd7, %r572;
	mov.b32 	%r1029, 1478573778;
	mov.b32 	%r575, 716983765;
	st.local.v2.u32 	[%rd6], {%r575, %r1029};
	mov.b32 	%r1027, -123459836;
	mov.b32 	%r1028, 1163863128;
	st.local.v2.u32 	[%rd6+8], {%r1028, %r1027};
	mov.b32 	%r1025, 1360900310;
	mov.b32 	%r1026, -589760388;
	st.local.v2.u32 	[%rd6+16], {%r1026, %r1025};
	setp.eq.s32 	%p1, %r572, 0;
	@%p1 bra 	$L__BB0_115;
	mov.b32 	%r1012, 0;
	mov.b32 	%r1029, 1478573778;
	mov.b32 	%r1028, 1163863128;
	mov.b32 	%r1027, -123459836;
	mov.b32 	%r1026, -589760388;
	mov.b32 	%r1025, 1360900310;
	mov.u64 	%rd56, %rd7;
$L__BB0_2:
	mov.u64 	%rd8, %rd56;
	and.b64  	%rd9, %rd8, 3;
	setp.eq.s64 	%p2, %rd9, 0;
	@%p2 bra 	$L__BB0_114;
	mul.wide.u32 	%rd25, %r1012, 3200;
	mov.u64 	%rd26, precalc_xorwow_matrix;
	add.s64 	%rd10, %rd26, %rd25;
	mov.b32 	%r1025, 0;
	mov.u32 	%r1026, %r1025;
	mov.u32 	%r1027, %r1025;
	mov.u32 	%r1028, %r1025;
	mov.u32 	%r1029, %r1025;
	mov.u32 	%r1018, %r1025;
$L__BB0_4:
	mul.wide.u32 	%rd27, %r1018, 4;
	add.s64 	%rd28, %rd6, %rd27;
	ld.local.u32 	%r15, [%rd28+4];
	shl.b32 	%r16, %r1018, 5;
	mov.b32 	%r1024, 0;
$L__BB0_5:
	.pragma "nounroll";
	shr.u32 	%r584, %r15, %r1024;
	and.b32  	%r585, %r584, 1;
	setp.eq.b32 	%p3, %r585, 1;
	not.pred 	%p4, %p3;
	add.s32 	%r586, %r16, %r1024;
	mul.lo.s32 	%r587, %r586, 5;
	mul.wide.u32 	%rd29, %r587, 4;
	add.s64 	%rd11, %rd10, %rd29;
	@%p4 bra 	$L__BB0_7;
	ld.global.u32 	%r588, [%rd11];
	xor.b32  	%r1029, %r1029, %r588;
	ld.global.u32 	%r589, [%rd11+4];
	xor.b32  	%r1028, %r1028, %r589;
	ld.global.u32 	%r590, [%rd11+8];
	xor.b32  	%r1027, %r1027, %r590;
	ld.global.u32 	%r591, [%rd11+12];
	xor.b32  	%r1026, %r1026, %r591;
	ld.global.u32 	%r592, [%rd11+16];
	xor.b32  	%r1025, %r1025, %r592;
$L__BB0_7:
	and.b32  	%r594, %r584, 2;
	setp.eq.s32 	%p5, %r594, 0;
	@%p5 bra 	$L__BB0_9;
	ld.global.u32 	%r595, [%rd11+20];
	xor.b32  	%r1029, %r1029, %r595;
	ld.global.u32 	%r596, [%rd11+24];
	xor.b32  	%r1028, %r1028, %r596;
	ld.global.u32 	%r597, [%rd11+28];
	xor.b32  	%r1027, %r1027, %r597;
	ld.global.u32 	%r598, [%rd11+32];
	xor.b32  	%r1026, %r1026, %r598;
	ld.global.u32 	%r599, [%rd11+36];
	xor.b32  	%r1025, %r1025, %r599;
$L__BB0_9:
	and.b32  	%r601, %r584, 4;
	setp.eq.s32 	%p6, %r601, 0;
	@%p6 bra 	$L__BB0_11;
	ld.global.u32 	%r602, [%rd11+40];
	xor.b32  	%r1029, %r1029, %r602;
	ld.global.u32 	%r603, [%rd11+44];
	xor.b32  	%r1028, %r1028, %r603;
	ld.global.u32 	%r604, [%rd11+48];
	xor.b32  	%r1027, %r1027, %r604;
	ld.global.u32 	%r605, [%rd11+52];
	xor.b32  	%r1026, %r1026, %r605;
	ld.global.u32 	%r606, [%rd11+56];
	xor.b32  	%r1025, %r1025, %r606;
$L__BB0_11:
	and.b32  	%r608, %r584, 8;
	setp.eq.s32 	%p7, %r608, 0;
	@%p7 bra 	$L__BB0_13;
	ld.global.u32 	%r609, [%rd11+60];
	xor.b32  	%r1029, %r1029, %r609;
	ld.global.u32 	%r610, [%rd11+64];
	xor.b32  	%r1028, %r1028, %r610;
	ld.global.u32 	%r611, [%rd11+68];
	xor.b32  	%r1027, %r1027, %r611;
	ld.global.u32 	%r612, [%rd11+72];
	xor.b32  	%r1026, %r1026, %r612;
	ld.global.u32 	%r613, [%rd11+76];
	xor.b32  	%r1025, %r1025, %r613;
$L__BB0_13:
	and.b32  	%r615, %r584, 16;
	setp.eq.s32 	%p8, %r615, 0;
	@%p8 bra 	$L__BB0_15;
	ld.global.u32 	%r616, [%rd11+80];
	xor.b32  	%r1029, %r1029, %r616;
	ld.global.u32 	%r617, [%rd11+84];
	xor.b32  	%r1028, %r1028, %r617;
	ld.global.u32 	%r618, [%rd11+88];
	xor.b32  	%r1027, %r1027, %r618;
	ld.global.u32 	%r619, [%rd11+92];
	xor.b32  	%r1026, %r1026, %r619;
	ld.global.u32 	%r620, [%rd11+96];
	xor.b32  	%r1025, %r1025, %r620;
$L__BB0_15:
	and.b32  	%r622, %r584, 32;
	setp.eq.s32 	%p9, %r622, 0;
	@%p9 bra 	$L__BB0_17;
	ld.global.u32 	%r623, [%rd11+100];
	xor.b32  	%r1029, %r1029, %r623;
	ld.global.u32 	%r624, [%rd11+104];
	xor.b32  	%r1028, %r1028, %r624;
	ld.global.u32 	%r625, [%rd11+108];
	xor.b32  	%r1027, %r1027, %r625;
	ld.global.u32 	%r626, [%rd11+112];
	xor.b32  	%r1026, %r1026, %r626;
	ld.global.u32 	%r627, [%rd11+116];
	xor.b32  	%r1025, %r1025, %r627;
$L__BB0_17:
	and.b32  	%r629, %r584, 64;
	setp.eq.s32 	%p10, %r629, 0;
	@%p10 bra 	$L__BB0_19;
	ld.global.u32 	%r630, [%rd11+120];
	xor.b32  	%r1029, %r1029, %r630;
	ld.global.u32 	%r631, [%rd11+124];
	xor.b32  	%r1028, %r1028, %r631;
	ld.global.u32 	%r632, [%rd11+128];
	xor.b32  	%r1027, %r1027, %r632;
	ld.global.u32 	%r633, [%rd11+132];
	xor.b32  	%r1026, %r1026, %r633;
	ld.global.u32 	%r634, [%rd11+136];
	xor.b32  	%r1025, %r1025, %r634;
$L__BB0_19:
	and.b32  	%r636, %r584, 128;
	setp.eq.s32 	%p11, %r636, 0;
	@%p11 bra 	$L__BB0_21;
	ld.global.u32 	%r637, [%rd11+140];
	xor.b32  	%r1029, %r1029, %r637;
	ld.global.u32 	%r638, [%rd11+144];
	xor.b32  	%r1028, %r1028, %r638;
	ld.global.u32 	%r639, [%rd11+148];
	xor.b32  	%r1027, %r1027, %r639;
	ld.global.u32 	%r640, [%rd11+152];
	xor.b32  	%r1026, %r1026, %r640;
	ld.global.u32 	%r641, [%rd11+156];
	xor.b32  	%r1025, %r1025, %r641;
$L__BB0_21:
	and.b32  	%r643, %r584, 256;
	setp.eq.s32 	%p12, %r643, 0;
	@%p12 bra 	$L__BB0_23;
	ld.global.u32 	%r644, [%rd11+160];
	xor.b32  	%r1029, %r1029, %r644;
	ld.global.u32 	%r645, [%rd11+164];
	xor.b32  	%r1028, %r1028, %r645;
	ld.global.u32 	%r646, [%rd11+168];
	xor.b32  	%r1027, %r1027, %r646;
	ld.global.u32 	%r647, [%rd11+172];
	xor.b32  	%r1026, %r1026, %r647;
	ld.global.u32 	%r648, [%rd11+176];
	xor.b32  	%r1025, %r1025, %r648;
$L__BB0_23:
	and.b32  	%r650, %r584, 512;
	setp.eq.s32 	%p13, %r650, 0;
	@%p13 bra 	$L__BB0_25;
	ld.global.u32 	%r651, [%rd11+180];
	xor.b32  	%r1029, %r1029, %r651;
	ld.global.u32 	%r652, [%rd11+184];
	xor.b32  	%r1028, %r1028, %r652;
	ld.global.u32 	%r653, [%rd11+188];
	xor.b32  	%r1027, %r1027, %r653;
	ld.global.u32 	%r654, [%rd11+192];
	xor.b32  	%r1026, %r1026, %r654;
	ld.global.u32 	%r655, [%rd11+196];
	xor.b32  	%r1025, %r1025, %r655;
$L__BB0_25:
	and.b32  	%r657, %r584, 1024;
	setp.eq.s32 	%p14, %r657, 0;
	@%p14 bra 	$L__BB0_27;
	ld.global.u32 	%r658, [%rd11+200];
	xor.b32  	%r1029, %r1029, %r658;
	ld.global.u32 	%r659, [%rd11+204];
	xor.b32  	%r1028, %r1028, %r659;
	ld.global.u32 	%r660, [%rd11+208];
	xor.b32  	%r1027, %r1027, %r660;
	ld.global.u32 	%r661, [%rd11+212];
	xor.b32  	%r1026, %r1026, %r661;
	ld.global.u32 	%r662, [%rd11+216];
	xor.b32  	%r1025, %r1025, %r662;
$L__BB0_27:
	and.b32  	%r664, %r584, 2048;
	setp.eq.s32 	%p15, %r664, 0;
	@%p15 bra 	$L__BB0_29;
	ld.global.u32 	%r665, [%rd11+220];
	xor.b32  	%r1029, %r1029, %r665;
	ld.global.u32 	%r666, [%rd11+224];
	xor.b32  	%r1028, %r1028, %r666;
	ld.global.u32 	%r667, [%rd11+228];
	xor.b32  	%r1027, %r1027, %r667;
	ld.global.u32 	%r668, [%rd11+232];
	xor.b32  	%r1026, %r1026, %r668;
	ld.global.u32 	%r669, [%rd11+236];
	xor.b32  	%r1025, %r1025, %r669;
$L__BB0_29:
	and.b32  	%r671, %r584, 4096;
	setp.eq.s32 	%p16, %r671, 0;
	@%p16 bra 	$L__BB0_31;
	ld.global.u32 	%r672, [%rd11+240];
	xor.b32  	%r1029, %r1029, %r672;
	ld.global.u32 	%r673, [%rd11+244];
	xor.b32  	%r1028, %r1028, %r673;
	ld.global.u32 	%r674, [%rd11+248];
	xor.b32  	%r1027, %r1027, %r674;
	ld.global.u32 	%r675, [%rd11+252];
	xor.b32  	%r1026, %r1026, %r675;
	ld.global.u32 	%r676, [%rd11+256];
	xor.b32  	%r1025, %r1025, %r676;
$L__BB0_31:
	and.b32  	%r678, %r584, 8192;
	setp.eq.s32 	%p17, %r678, 0;
	@%p17 bra 	$L__BB0_33;
	ld.global.u32 	%r679, [%rd11+260];
	xor.b32  	%r1029, %r1029, %r679;
	ld.global.u32 	%r680, [%rd11+264];
	xor.b32  	%r1028, %r1028, %r680;
	ld.global.u32 	%r681, [%rd11+268];
	xor.b32  	%r1027, %r1027, %r681;
	ld.global.u32 	%r682, [%rd11+272];
	xor.b32  	%r1026, %r1026, %r682;
	ld.global.u32 	%r683, [%rd11+276];
	xor.b32  	%r1025, %r1025, %r683;
$L__BB0_33:
	and.b32  	%r685, %r584, 16384;
	setp.eq.s32 	%p18, %r685, 0;
	@%p18 bra 	$L__BB0_35;
	ld.global.u32 	%r686, [%rd11+280];
	xor.b32  	%r1029, %r1029, %r686;
	ld.global.u32 	%r687, [%rd11+284];
	xor.b32  	%r1028, %r1028, %r687;
	ld.global.u32 	%r688, [%rd11+288];
	xor.b32  	%r1027, %r1027, %r688;
	ld.global.u32 	%r689, [%rd11+292];
	xor.b32  	%r1026, %r1026, %r689;
	ld.global.u32 	%r690, [%rd11+296];
	xor.b32  	%r1025, %r1025, %r690;
$L__BB0_35:
	and.b32  	%r692, %r584, 32768;
	setp.eq.s32 	%p19, %r692, 0;
	@%p19 bra 	$L__BB0_37;
	ld.global.u32 	%r693, [%rd11+300];
	xor.b32  	%r1029, %r1029, %r693;
	ld.global.u32 	%r694, [%rd11+304];
	xor.b32  	%r1028, %r1028, %r694;
	ld.global.u32 	%r695, [%rd11+308];
	xor.b32  	%r1027, %r1027, %r695;
	ld.global.u32 	%r696, [%rd11+312];
	xor.b32  	%r1026, %r1026, %r696;
	ld.global.u32 	%r697, [%rd11+316];
	xor.b32  	%r1025, %r1025, %r697;
$L__BB0_37:
	add.s32 	%r1024, %r1024, 16;
	setp.ne.s32 	%p20, %r1024, 32;
	@%p20 bra 	$L__BB0_5;
	mad.lo.s32 	%r698, %r1018, -31, %r16;
	add.s32 	%r1018, %r698, 1;
	setp.ne.s32 	%p21, %r1018, 5;
	@%p21 bra 	$L__BB0_4;
	st.local.u32 	[%rd6+4], %r1029;
	st.local.v2.u32 	[%rd6+8], {%r1028, %r1027};
	st.local.v2.u32 	[%rd6+16], {%r1026, %r1025};
	setp.eq.s64 	%p22, %rd9, 1;
	@%p22 bra 	$L__BB0_114;
	mov.b32 	%r1025, 0;
	mov.u32 	%r1026, %r1025;
	mov.u32 	%r1027, %r1025;
	mov.u32 	%r1028, %r1025;
	mov.u32 	%r1029, %r1025;
	mov.u32 	%r1110, %r1025;
$L__BB0_41:
	mul.wide.u32 	%rd30, %r1110, 4;
	add.s64 	%rd31, %rd6, %rd30;
	ld.local.u32 	%r191, [%rd31+4];
	shl.b32 	%r192, %r1110, 5;
	mov.b32 	%r1116, 0;
$L__BB0_42:
	.pragma "nounroll";
	shr.u32 	%r701, %r191, %r1116;
	and.b32  	%r702, %r701, 1;
	setp.eq.b32 	%p23, %r702, 1;
	not.pred 	%p24, %p23;
	add.s32 	%r703, %r192, %r1116;
	mul.lo.s32 	%r704, %r703, 5;
	mul.wide.u32 	%rd32, %r704, 4;
	add.s64 	%rd12, %rd10, %rd32;
	@%p24 bra 	$L__BB0_44;
	ld.global.u32 	%r705, [%rd12];
	xor.b32  	%r1029, %r1029, %r705;
	ld.global.u32 	%r706, [%rd12+4];
	xor.b32  	%r1028, %r1028, %r706;
	ld.global.u32 	%r707, [%rd12+8];
	xor.b32  	%r1027, %r1027, %r707;
	ld.global.u32 	%r708, [%rd12+12];
	xor.b32  	%r1026, %r1026, %r708;
	ld.global.u32 	%r709, [%rd12+16];
	xor.b32  	%r1025, %r1025, %r709;
$L__BB0_44:
	and.b32  	%r711, %r701, 2;
	setp.eq.s32 	%p25, %r711, 0;
	@%p25 bra 	$L__BB0_46;
	ld.global.u32 	%r712, [%rd12+20];
	xor.b32  	%r1029, %r1029, %r712;
	ld.global.u32 	%r713, [%rd12+24];
	xor.b32  	%r1028, %r1028, %r713;
	ld.global.u32 	%r714, [%rd12+28];
	xor.b32  	%r1027, %r1027, %r714;
	ld.global.u32 	%r715, [%rd12+32];
	xor.b32  	%r1026, %r1026, %r715;
	ld.global.u32 	%r716, [%rd12+36];
	xor.b32  	%r1025, %r1025, %r716;
$L__BB0_46:
	and.b32  	%r718, %r701, 4;
	setp.eq.s32 	%p26, %r718, 0;
	@%p26 bra 	$L__BB0_48;
	ld.global.u32 	%r719, [%rd12+40];
	xor.b32  	%r1029, %r1029, %r719;
	ld.global.u32 	%r720, [%rd12+44];
	xor.b32  	%r1028, %r1028, %r720;
	ld.global.u32 	%r721, [%rd12+48];
	xor.b32  	%r1027, %r1027, %r721;
	ld.global.u32 	%r722, [%rd12+52];
	xor.b32  	%r1026, %r1026, %r722;
	ld.global.u32 	%r723, [%rd12+56];
	xor.b32  	%r1025, %r1025, %r723;
$L__BB0_48:
	and.b32  	%r725, %r701, 8;
	setp.eq.s32 	%p27, %r725, 0;
	@%p27 bra 	$L__BB0_50;
	ld.global.u32 	%r726, [%rd12+60];
	xor.b32  	%r1029, %r1029, %r726;
	ld.global.u32 	%r727, [%rd12+64];
	xor.b32  	%r1028, %r1028, %r727;
	ld.global.u32 	%r728, [%rd12+68];
	xor.b32  	%r1027, %r1027, %r728;
	ld.global.u32 	%r729, [%rd12+72];
	xor.b32  	%r1026, %r1026, %r729;
	ld.global.u32 	%r730, [%rd12+76];
	xor.b32  	%r1025, %r1025, %r730;
$L__BB0_50:
	and.b32  	%r732, %r701, 16;
	setp.eq.s32 	%p28, %r732, 0;
	@%p28 bra 	$L__BB0_52;
	ld.global.u32 	%r733, [%rd12+80];
	xor.b32  	%r1029, %r1029, %r733;
	ld.global.u32 	%r734, [%rd12+84];
	xor.b32  	%r1028, %r1028, %r734;
	ld.global.u32 	%r735, [%rd12+88];
	xor.b32  	%r1027, %r1027, %r735;
	ld.global.u32 	%r736, [%rd12+92];
	xor.b32  	%r1026, %r1026, %r736;
	ld.global.u32 	%r737, [%rd12+96];
	xor.b32  	%r1025, %r1025, %r737;
$L__BB0_52:
	and.b32  	%r739, %r701, 32;
	setp.eq.s32 	%p29, %r739, 0;
	@%p29 bra 	$L__BB0_54;
	ld.global.u32 	%r740, [%rd12+100];
	xor.b32  	%r1029, %r1029, %r740;
	ld.global.u32 	%r741, [%rd12+104];
	xor.b32  	%r1028, %r1028, %r741;
	ld.global.u32 	%r742, [%rd12+108];
	xor.b32  	%r1027, %r1027, %r742;
	ld.global.u32 	%r743, [%rd12+112];
	xor.b32  	%r1026, %r1026, %r743;
	ld.global.u32 	%r744, [%rd12+116];
	xor.b32  	%r1025, %r1025, %r744;
$L__BB0_54:
	and.b32  	%r746, %r701, 64;
	setp.eq.s32 	%p30, %r746, 0;
	@%p30 bra 	$L__BB0_56;
	ld.global.u32 	%r747, [%rd12+120];
	xor.b32  	%r1029, %r1029, %r747;
	ld.global.u32 	%r748, [%rd12+124];
	xor.b32  	%r1028, %r1028, %r748;
	ld.global.u32 	%r749, [%rd12+128];
	xor.b32  	%r1027, %r1027, %r749;
	ld.global.u32 	%r750, [%rd12+132];
	xor.b32  	%r1026, %r1026, %r750;
	ld.global.u32 	%r751, [%rd12+136];
	xor.b32  	%r1025, %r1025, %r751;
$L__BB0_56:
	and.b32  	%r753, %r701, 128;
	setp.eq.s32 	%p31, %r753, 0;
	@%p31 bra 	$L__BB0_58;
	ld.global.u32 	%r754, [%rd12+140];
	xor.b32  	%r1029, %r1029, %r754;
	ld.global.u32 	%r755, [%rd12+144];
	xor.b32  	%r1028, %r1028, %r755;
	ld.global.u32 	%r756, [%rd12+148];
	xor.b32  	%r1027, %r1027, %r756;
	ld.global.u32 	%r757, [%rd12+152];
	xor.b32  	%r1026, %r1026, %r757;
	ld.global.u32 	%r758, [%rd12+156];
	xor.b32  	%r1025, %r1025, %r758;
$L__BB0_58:
	and.b32  	%r760, %r701, 256;
	setp.eq.s32 	%p32, %r760, 0;
	@%p32 bra 	$L__BB0_60;
	ld.global.u32 	%r761, [%rd12+160];
	xor.b32  	%r1029, %r1029, %r761;
	ld.global.u32 	%r762, [%rd12+164];
	xor.b32  	%r1028, %r1028, %r762;
	ld.global.u32 	%r763, [%rd12+168];
	xor.b32  	%r1027, %r1027, %r763;
	ld.global.u32 	%r764, [%rd12+172];
	xor.b32  	%r1026, %r1026, %r764;
	ld.global.u32 	%r765, [%rd12+176];
	xor.b32  	%r1025, %r1025, %r765;
$L__BB0_60:
	and.b32  	%r767, %r701, 512;
	setp.eq.s32 	%p33, %r767, 0;
	@%p33 bra 	$L__BB0_62;
	ld.global.u32 	%r768, [%rd12+180];
	xor.b32  	%r1029, %r1029, %r768;
	ld.global.u32 	%r769, [%rd12+184];
	xor.b32  	%r1028, %r1028, %r769;
	ld.global.u32 	%r770, [%rd12+188];
	xor.b32  	%r1027, %r1027, %r770;
	ld.global.u32 	%r771, [%rd12+192];
	xor.b32  	%r1026, %r1026, %r771;
	ld.global.u32 	%r772, [%rd12+196];
	xor.b32  	%r1025, %r1025, %r772;
$L__BB0_62:
	and.b32  	%r774, %r701, 1024;
	setp.eq.s32 	%p34, %r774, 0;
	@%p34 bra 	$L__BB0_64;
	ld.global.u32 	%r775, [%rd12+200];
	xor.b32  	%r1029, %r1029, %r775;
	ld.global.u32 	%r776, [%rd12+204];
	xor.b32  	%r1028, %r1028, %r776;
	ld.global.u32 	%r777, [%rd12+208];
	xor.b32  	%r1027, %r1027, %r777;
	ld.global.u32 	%r778, [%rd12+212];
	xor.b32  	%r1026, %r1026, %r778;
	ld.global.u32 	%r779, [%rd12+216];
	xor.b32  	%r1025, %r1025, %r779;
$L__BB0_64:
	and.b32  	%r781, %r701, 2048;
	setp.eq.s32 	%p35, %r781, 0;
	@%p35 bra 	$L__BB0_66;
	ld.global.u32 	%r782, [%rd12+220];
	xor.b32  	%r1029, %r1029, %r782;
	ld.global.u32 	%r783, [%rd12+224];
	xor.b32  	%r1028, %r1028, %r783;
	ld.global.u32 	%r784, [%rd12+228];
	xor.b32  	%r1027, %r1027, %r784;
	ld.global.u32 	%r785, [%rd12+232];
	xor.b32  	%r1026, %r1026, %r785;
	ld.global.u32 	%r786, [%rd12+236];
	xor.b32  	%r1025, %r1025, %r786;
$L__BB0_66:
	and.b32  	%r788, %r701, 4096;
	setp.eq.s32 	%p36, %r788, 0;
	@%p36 bra 	$L__BB0_68;
	ld.global.u32 	%r789, [%rd12+240];
	xor.b32  	%r1029, %r1029, %r789;
	ld.global.u32 	%r790, [%rd12+244];
	xor.b32  	%r1028, %r1028, %r790;
	ld.global.u32 	%r791, [%rd12+248];
	xor.b32  	%r1027, %r1027, %r791;
	ld.global.u32 	%r792, [%rd12+252];
	xor.b32  	%r1026, %r1026, %r792;
	ld.global.u32 	%r793, [%rd12+256];
	xor.b32  	%r1025, %r1025, %r793;
$L__BB0_68:
	and.b32  	%r795, %r701, 8192;
	setp.eq.s32 	%p37, %r795, 0;
	@%p37 bra 	$L__BB0_70;
	ld.global.u32 	%r796, [%rd12+260];
	xor.b32  	%r1029, %r1029, %r796;
	ld.global.u32 	%r797, [%rd12+264];
	xor.b32  	%r1028, %r1028, %r797;
	ld.global.u32 	%r798, [%rd12+268];
	xor.b32  	%r1027, %r1027, %r798;
	ld.global.u32 	%r799, [%rd12+272];
	xor.b32  	%r1026, %r1026, %r799;
	ld.global.u32 	%r800, [%rd12+276];
	xor.b32  	%r1025, %r1025, %r800;
$L__BB0_70:
	and.b32  	%r802, %r701, 16384;
	setp.eq.s32 	%p38, %r802, 0;
	@%p38 bra 	$L__BB0_72;
	ld.global.u32 	%r803, [%rd12+280];
	xor.b32  	%r1029, %r1029, %r803;
	ld.global.u32 	%r804, [%rd12+284];
	xor.b32  	%r1028, %r1028, %r804;
	ld.global.u32 	%r805, [%rd12+288];
	xor.b32  	%r1027, %r1027, %r805;
	ld.global.u32 	%r806, [%rd12+292];
	xor.b32  	%r1026, %r1026, %r806;
	ld.global.u32 	%r807, [%rd12+296];
	xor.b32  	%r1025, %r1025, %r807;
$L__BB0_72:
	and.b32  	%r809, %r701, 32768;
	setp.eq.s32 	%p39, %r809, 0;
	@%p39 bra 	$L__BB0_74;
	ld.global.u32 	%r810, [%rd12+300];
	xor.b32  	%r1029, %r1029, %r810;
	ld.global.u32 	%r811, [%rd12+304];
	xor.b32  	%r1028, %r1028, %r811;
	ld.global.u32 	%r812, [%rd12+308];
	xor.b32  	%r1027, %r1027, %r812;
	ld.global.u32 	%r813, [%rd12+312];
	xor.b32  	%r1026, %r1026, %r813;
	ld.global.u32 	%r814, [%rd12+316];
	xor.b32  	%r1025, %r1025, %r814;
$L__BB0_74:
	add.s32 	%r1116, %r1116, 16;
	setp.ne.s32 	%p40, %r1116, 32;
	@%p40 bra 	$L__BB0_42;
	mad.lo.s32 	%r815, %r1110, -31, %r192;
	add.s32 	%r1110, %r815, 1;
	setp.ne.s32 	%p41, %r1110, 5;
	@%p41 bra 	$L__BB0_41;
	st.local.u32 	[%rd6+4], %r1029;
	st.local.v2.u32 	[%rd6+8], {%r1028, %r1027};
	st.local.v2.u32 	[%rd6+16], {%r1026, %r1025};
	setp.ne.s64 	%p42, %rd9, 3;
	@%p42 bra 	$L__BB0_114;
	mov.b32 	%r1025, 0;
	mov.u32 	%r1026, %r1025;
	mov.u32 	%r1027, %r1025;
	mov.u32 	%r1028, %r1025;
	mov.u32 	%r1029, %r1025;
	mov.u32 	%r1202, %r1025;
$L__BB0_78:
	mul.wide.u32 	%rd33, %r1202, 4;
	add.s64 	%rd34, %rd6, %rd33;
	ld.local.u32 	%r367, [%rd34+4];
	shl.b32 	%r368, %r1202, 5;
	mov.b32 	%r1208, 0;
$L__BB0_79:
	.pragma "nounroll";
	shr.u32 	%r818, %r367, %r1208;
	and.b32  	%r819, %r818, 1;
	setp.eq.b32 	%p43, %r819, 1;
	not.pred 	%p44, %p43;
	add.s32 	%r820, %r368, %r1208;
	mul.lo.s32 	%r821, %r820, 5;
	mul.wide.u32 	%rd35, %r821, 4;
	add.s64 	%rd13, %rd10, %rd35;
	@%p44 bra 	$L__BB0_81;
	ld.global.u32 	%r822, [%rd13];
	xor.b32  	%r1029, %r1029, %r822;
	ld.global.u32 	%r823, [%rd13+4];
	xor.b32  	%r1028, %r1028, %r823;
	ld.global.u32 	%r824, [%rd13+8];
	xor.b32  	%r1027, %r1027, %r824;
	ld.global.u32 	%r825, [%rd13+12];
	xor.b32  	%r1026, %r1026, %r825;
	ld.global.u32 	%r826, [%rd13+16];
	xor.b32  	%r1025, %r1025, %r826;
$L__BB0_81:
	and.b32  	%r828, %r818, 2;
	setp.eq.s32 	%p45, %r828, 0;
	@%p45 bra 	$L__BB0_83;
	ld.global.u32 	%r829, [%rd13+20];
	xor.b32  	%r1029, %r1029, %r829;
	ld.global.u32 	%r830, [%rd13+24];
	xor.b32  	%r1028, %r1028, %r830;
	ld.global.u32 	%r831, [%rd13+28];
	xor.b32  	%r1027, %r1027, %r831;
	ld.global.u32 	%r832, [%rd13+32];
	xor.b32  	%r1026, %r1026, %r832;
	ld.global.u32 	%r833, [%rd13+36];
	xor.b32  	%r1025, %r1025, %r833;
$L__BB0_83:
	and.b32  	%r835, %r818, 4;
	setp.eq.s32 	%p46, %r835, 0;
	@%p46 bra 	$L__BB0_85;
	ld.global.u32 	%r836, [%rd13+40];
	xor.b32  	%r1029, %r1029, %r836;
	ld.global.u32 	%r837, [%rd13+44];
	xor.b32  	%r1028, %r1028, %r837;
	ld.global.u32 	%r838, [%rd13+48];
	xor.b32  	%r1027, %r1027, %r838;
	ld.global.u32 	%r839, [%rd13+52];
	xor.b32  	%r1026, %r1026, %r839;
	ld.global.u32 	%r840, [%rd13+56];
	xor.b32  	%r1025, %r1025, %r840;
$L__BB0_85:
	and.b32  	%r842, %r818, 8;
	setp.eq.s32 	%p47, %r842, 0;
	@%p47 bra 	$L__BB0_87;
	ld.global.u32 	%r843, [%rd13+60];
	xor.b32  	%r1029, %r1029, %r843;
	ld.global.u32 	%r844, [%rd13+64];
	xor.b32  	%r1028, %r1028, %r844;
	ld.global.u32 	%r845, [%rd13+68];
	xor.b32  	%r1027, %r1027, %r845;
	ld.global.u32 	%r846, [%rd13+72];
	xor.b32  	%r1026, %r1026, %r846;
	ld.global.u32 	%r847, [%rd13+76];
	xor.b32  	%r1025, %r1025, %r847;
$L__BB0_87:
	and.b32  	%r849, %r818, 16;
	setp.eq.s32 	%p48, %r849, 0;
	@%p48 bra 	$L__BB0_89;
	ld.global.u32 	%r850, [%rd13+80];
	xor.b32  	%r1029, %r1029, %r850;
	ld.global.u32 	%r851, [%rd13+84];
	xor.b32  	%r1028, %r1028, %r851;
	ld.global.u32 	%r852, [%rd13+88];
	xor.b32  	%r1027, %r1027, %r852;
	ld.global.u32 	%r853, [%rd13+92];
	xor.b32  	%r1026, %r1026, %r853;
	ld.global.u32 	%r854, [%rd13+96];
	xor.b32  	%r1025, %r1025, %r854;
$L__BB0_89:
	and.b32  	%r856, %r818, 32;
	setp.eq.s32 	%p49, %r856, 0;
	@%p49 bra 	$L__BB0_91;
	ld.global.u32 	%r857, [%rd13+100];
	xor.b32  	%r1029, %r1029, %r857;
	ld.global.u32 	%r858, [%rd13+104];
	xor.b32  	%r1028, %r1028, %r858;
	ld.global.u32 	%r859, [%rd13+108];
	xor.b32  	%r1027, %r1027, %r859;
	ld.global.u32 	%r860, [%rd13+112];
	xor.b32  	%r1026, %r1026, %r860;
	ld.global.u32 	%r861, [%rd13+116];
	xor.b32  	%r1025, %r1025, %r861;
$L__BB0_91:
	and.b32  	%r863, %r818, 64;
	setp.eq.s32 	%p50, %r863, 0;
	@%p50 bra 	$L__BB0_93;
	ld.global.u32 	%r864, [%rd13+120];
	xor.b32  	%r1029, %r1029, %r864;
	ld.global.u32 	%r865, [%rd13+124];
	xor.b32  	%r1028, %r1028, %r865;
	ld.global.u32 	%r866, [%rd13+128];
	xor.b32  	%r1027, %r1027, %r866;
	ld.global.u32 	%r867, [%rd13+132];
	xor.b32  	%r1026, %r1026, %r867;
	ld.global.u32 	%r868, [%rd13+136];
	xor.b32  	%r1025, %r1025, %r868;
$L__BB0_93:
	and.b32  	%r870, %r818, 128;
	setp.eq.s32 	%p51, %r870, 0;
	@%p51 bra 	$L__BB0_95;
	ld.global.u32 	%r871, [%rd13+140];
	xor.b32  	%r1029, %r1029, %r871;
	ld.global.u32 	%r872, [%rd13+144];
	xor.b32  	%r1028, %r1028, %r872;
	ld.global.u32 	%r873, [%rd13+148];
	xor.b32  	%r1027, %r1027, %r873;
	ld.global.u32 	%r874, [%rd13+152];
	xor.b32  	%r1026, %r1026, %r874;
	ld.global.u32 	%r875, [%rd13+156];
	xor.b32  	%r1025, %r1025, %r875;
$L__BB0_95:
	and.b32  	%r877, %r818, 256;
	setp.eq.s32 	%p52, %r877, 0;
	@%p52 bra 	$L__BB0_97;
	ld.global.u32 	%r878, [%rd13+160];
	xor.b32  	%r1029, %r1029, %r878;
	ld.global.u32 	%r879, [%rd13+164];
	xor.b32  	%r1028, %r1028, %r879;
	ld.global.u32 	%r880, [%rd13+168];
	xor.b32  	%r1027, %r1027, %r880;
	ld.global.u32 	%r881, [%rd13+172];
	xor.b32  	%r1026, %r1026, %r881;
	ld.global.u32 	%r882, [%rd13+176];
	xor.b32  	%r1025, %r1025, %r882;
$L__BB0_97:
	and.b32  	%r884, %r818, 512;
	setp.eq.s32 	%p53, %r884, 0;
	@%p53 bra 	$L__BB0_99;
	ld.global.u32 	%r885, [%rd13+180];
	xor.b32  	%r1029, %r1029, %r885;
	ld.global.u32 	%r886, [%rd13+184];
	xor.b32  	%r1028, %r1028, %r886;
	ld.global.u32 	%r887, [%rd13+188];
	xor.b32  	%r1027, %r1027, %r887;
	ld.global.u32 	%r888, [%rd13+192];
	xor.b32  	%r1026, %r1026, %r888;
	ld.global.u32 	%r889, [%rd13+196];
	xor.b32  	%r1025, %r1025, %r889;
$L__BB0_99:
	and.b32  	%r891, %r818, 1024;
	setp.eq.s32 	%p54, %r891, 0;
	@%p54 bra 	$L__BB0_101;
	ld.global.u32 	%r892, [%rd13+200];
	xor.b32  	%r1029, %r1029, %r892;
	ld.global.u32 	%r893, [%rd13+204];
	xor.b32  	%r1028, %r1028, %r893;
	ld.global.u32 	%r894, [%rd13+208];
	xor.b32  	%r1027, %r1027, %r894;
	ld.global.u32 	%r895, [%rd13+212];
	xor.b32  	%r1026, %r1026, %r895;
	ld.global.u32 	%r896, [%rd13+216];
	xor.b32  	%r1025, %r1025, %r896;
$L__BB0_101:
	and.b32  	%r898, %r818, 2048;
	setp.eq.s32 	%p55, %r898, 0;
	@%p55 bra 	$L__BB0_103;
	ld.global.u32 	%r899, [%rd13+220];
	xor.b32  	%r1029, %r1029, %r899;
	ld.global.u32 	%r900, [%rd13+224];
	xor.b32  	%r1028, %r1028, %r900;
	ld.global.u32 	%r901, [%rd13+228];
	xor.b32  	%r1027, %r1027, %r901;
	ld.global.u32 	%r902, [%rd13+232];
	xor.b32  	%r1026, %r1026, %r902;
	ld.global.u32 	%r903, [%rd13+236];
	xor.b32  	%r1025, %r1025, %r903;
$L__BB0_103:
	and.b32  	%r905, %r818, 4096;
	setp.eq.s32 	%p56, %r905, 0;
	@%p56 bra 	$L__BB0_105;
	ld.global.u32 	%r906, [%rd13+240];
	xor.b32  	%r1029, %r1029, %r906;
	ld.global.u32 	%r907, [%rd13+244];
	xor.b32  	%r1028, %r1028, %r907;
	ld.global.u32 	%r908, [%rd13+248];
	xor.b32  	%r1027, %r1027, %r908;
	ld.global.u32 	%r909, [%rd13+252];
	xor.b32  	%r1026, %r1026, %r909;
	ld.global.u32 	%r910, [%rd13+256];
	xor.b32  	%r1025, %r1025, %r910;
$L__BB0_105:
	and.b32  	%r912, %r818, 8192;
	setp.eq.s32 	%p57, %r912, 0;
	@%p57 bra 	$L__BB0_107;
	ld.global.u32 	%r913, [%rd13+260];
	xor.b32  	%r1029, %r1029, %r913;
	ld.global.u32 	%r914, [%rd13+264];
	xor.b32  	%r1028, %r1028, %r914;
	ld.global.u32 	%r915, [%rd13+268];
	xor.b32  	%r1027, %r1027, %r915;
	ld.global.u32 	%r916, [%rd13+272];
	xor.b32  	%r1026, %r1026, %r916;
	ld.global.u32 	%r917, [%rd13+276];
	xor.b32  	%r1025, %r1025, %r917;
$L__BB0_107:
	and.b32  	%r919, %r818, 16384;
	setp.eq.s32 	%p58, %r919, 0;
	@%p58 bra 	$L__BB0_109;
	ld.global.u32 	%r920, [%rd13+280];
	xor.b32  	%r1029, %r1029, %r920;
	ld.global.u32 	%r921, [%rd13+284];
	xor.b32  	%r1028, %r1028, %r921;
	ld.global.u32 	%r922, [%rd13+288];
	xor.b32  	%r1027, %r1027, %r922;
	ld.global.u32 	%r923, [%rd13+292];
	xor.b32  	%r1026, %r1026, %r923;
	ld.global.u32 	%r924, [%rd13+296];
	xor.b32  	%r1025, %r1025, %r924;
$L__BB0_109:
	and.b32  	%r926, %r818, 32768;
	setp.eq.s32 	%p59, %r926, 0;
	@%p59 bra 	$L__BB0_111;
	ld.global.u32 	%r927, [%rd13+300];
	xor.b32  	%r1029, %r1029, %r927;
	ld.global.u32 	%r928, [%rd13+304];
	xor.b32  	%r1028, %r1028, %r928;
	ld.global.u32 	%r929, [%rd13+308];
	xor.b32  	%r1027, %r1027, %r929;
	ld.global.u32 	%r930, [%rd13+312];
	xor.b32  	%r1026, %r1026, %r930;
	ld.global.u32 	%r931, [%rd13+316];
	xor.b32  	%r1025, %r1025, %r931;
$L__BB0_111:
	add.s32 	%r1208, %r1208, 16;
	setp.ne.s32 	%p60, %r1208, 32;
	@%p60 bra 	$L__BB0_79;
	mad.lo.s32 	%r932, %r1202, -31, %r368;
	add.s32 	%r1202, %r932, 1;
	setp.ne.s32 	%p61, %r1202, 5;
	@%p61 bra 	$L__BB0_78;
	st.local.u32 	[%rd6+4], %r1029;
	st.local.v2.u32 	[%rd6+8], {%r1028, %r1027};
	st.local.v2.u32 	[%rd6+16], {%r1026, %r1025};
$L__BB0_114:
	shr.u64 	%rd56, %rd8, 2;
	add.s32 	%r1012, %r1012, 1;
	setp.gt.u64 	%p62, %rd8, 3;
	@%p62 bra 	$L__BB0_2;
$L__BB0_115:
	ld.global.u32 	%r933, [%rd3];
	setp.lt.s32 	%p63, %r933, 1;
	@%p63 bra 	$L__BB0_122;
	add.s32 	%r936, %r2, %r1;
	mul.wide.s32 	%rd36, %r936, 4;
	add.s64 	%rd15, %rd1, %rd36;
	mov.b32 	%r1305, 0;
	mov.b32 	%r1306, 716983765;
	shl.b64 	%rd38, %rd7, 2;
	add.s64 	%rd39, %rd4, %rd38;
	add.u64 	%rd40, %SP, 48;
$L__BB0_117:
	mov.u32 	%r550, %r1026;
	mov.u32 	%r549, %r1025;
	cvt.u32.u64 	%r937, %rd7;
	setp.eq.s32 	%p64, %r1305, %r937;
	@%p64 bra 	$L__BB0_121;
	ld.global.u32 	%r938, [%rd5];
	mul.lo.s32 	%r939, %r938, %r1305;
	mul.wide.s32 	%rd37, %r939, 4;
	add.s64 	%rd16, %rd4, %rd37;
	ld.global.u32 	%r940, [%rd16];
	add.s32 	%r941, %r940, -2;
	setp.lt.s32 	%p65, %r1, %r941;
	setp.gt.s32 	%p66, %r1, %r940;
	or.pred  	%p67, %p65, %p66;
	mov.u32 	%r1025, %r549;
	mov.u32 	%r1026, %r550;
	@%p67 bra 	$L__BB0_121;
	ld.global.u32 	%r555, [%rd2];
	div.s32 	%r942, %r2, %r555;
	ld.global.u32 	%r943, [%rd16+4];
	div.s32 	%r944, %r943, %r555;
	add.s32 	%r945, %r944, 2;
	setp.gt.s32 	%p68, %r942, %r945;
	setp.lt.s32 	%p69, %r2, %r943;
	or.pred  	%p70, %p68, %p69;
	mov.u32 	%r1025, %r549;
	mov.u32 	%r1026, %r550;
	@%p70 bra 	$L__BB0_121;
	cvt.u32.u64 	%r946, %rd7;
	ld.global.u32 	%r947, [%rd39];
	ld.global.u32 	%r948, [%rd39+4];
	div.s32 	%r949, %r948, %r555;
	ld.global.u32 	%r950, [%rd39+8];
	cvta.to.local.u64 	%rd41, %rd40;
	st.local.v2.u32 	[%rd41], {%r946, %r1305};
	st.local.v2.u32 	[%rd41+8], {%r947, %r949};
	st.local.u32 	[%rd41+16], %r950;
	mov.u64 	%rd42, $str;
	cvta.global.u64 	%rd43, %rd42;
	{ // callseq 0, 0
	.param .b64 param0;
	st.param.b64 	[param0], %rd43;
	.param .b64 param1;
	st.param.b64 	[param1], %rd40;
	.param .b32 retval0;
	call.uni (retval0), 
	vprintf, 
	(
	param0, 
	param1
	);
	ld.param.b32 	%r951, [retval0];
	} // callseq 0
	mov.b32 	%r953, 0;
	st.global.u32 	[%rd15], %r953;
	shr.u32 	%r954, %r1029, 2;
	xor.b32  	%r955, %r954, %r1029;
	shl.b32 	%r956, %r549, 4;
	shl.b32 	%r957, %r955, 1;
	xor.b32  	%r958, %r957, %r956;
	xor.b32  	%r959, %r958, %r955;
	xor.b32  	%r556, %r959, %r549;
	add.s32 	%r960, %r1306, %r556;
	add.s32 	%r961, %r960, 362437;
	ld.global.u32 	%r962, [%rd2];
	add.s32 	%r963, %r962, -2;
	rem.u32 	%r964, %r961, %r963;
	add.s32 	%r965, %r964, 1;
	ld.global.u32 	%r966, [%rd5];
	mul.lo.s32 	%r967, %r966, %r946;
	mul.wide.s32 	%rd44, %r967, 4;
	add.s64 	%rd45, %rd4, %rd44;
	st.global.u32 	[%rd45], %r965;
	ld.global.u32 	%r968, [%rd2];
	shr.u32 	%r969, %r1028, 2;
	xor.b32  	%r970, %r969, %r1028;
	shl.b32 	%r971, %r556, 4;
	shl.b32 	%r972, %r970, 1;
	xor.b32  	%r973, %r972, %r971;
	xor.b32  	%r974, %r973, %r970;
	xor.b32  	%r1026, %r974, %r556;
	add.s32 	%r975, %r1306, %r1026;
	add.s32 	%r976, %r975, 724874;
	add.s32 	%r977, %r968, -2;
	rem.u32 	%r978, %r976, %r977;
	mad.lo.s32 	%r979, %r968, %r978, %r968;
	ld.global.u32 	%r980, [%rd5];
	mul.lo.s32 	%r981, %r980, %r946;
	mul.wide.s32 	%rd46, %r981, 4;
	add.s64 	%rd47, %rd4, %rd46;
	st.global.u32 	[%rd47+4], %r979;
	shr.u32 	%r982, %r1027, 2;
	xor.b32  	%r983, %r982, %r1027;
	shl.b32 	%r984, %r1026, 4;
	shl.b32 	%r985, %r983, 1;
	xor.b32  	%r986, %r985, %r984;
	xor.b32  	%r987, %r986, %r983;
	xor.b32  	%r1025, %r987, %r1026;
	add.s32 	%r1306, %r1306, 1087311;
	add.s32 	%r988, %r1025, %r1306;
	and.b32  	%r989, %r988, 3;
	add.s32 	%r990, %r989, 1;
	ld.global.u32 	%r991, [%rd5];
	mul.lo.s32 	%r992, %r991, %r946;
	mul.wide.s32 	%rd48, %r992, 4;
	add.s64 	%rd49, %rd4, %rd48;
	st.global.u32 	[%rd49+8], %r990;
	ld.global.u32 	%r993, [%rd39];
	ld.global.u32 	%r994, [%rd39+4];
	ld.global.u32 	%r995, [%rd2];
	div.s32 	%r996, %r994, %r995;
	ld.global.u32 	%r997, [%rd39+8];
	st.local.v2.u32 	[%rd41], {%r993, %r996};
	st.local.u32 	[%rd41+8], %r997;
	mov.u64 	%rd50, $str$1;
	cvta.global.u64 	%rd51, %rd50;
	{ // callseq 1, 0
	.param .b64 param0;
	st.param.b64 	[param0], %rd51;
	.param .b64 param1;
	st.param.b64 	[param1], %rd40;
	.param .b32 retval0;
	call.uni (retval0), 
	vprintf, 
	(
	param0, 
	param1
	);
	ld.param.b32 	%r998, [retval0];
	} // callseq 1
	ld.global.u32 	%r1000, [%rd5];
	mul.lo.s32 	%r1001, %r1000, %r946;
	mul.wide.s32 	%rd52, %r1001, 4;
	add.s64 	%rd53, %rd4, %rd52;
	ld.global.u32 	%r1002, [%rd53+8];
	ld.global.u32 	%r1003, [%rd53+4];
	ld.global.u32 	%r1004, [%rd53];
	add.s32 	%r1005, %r1004, %r1003;
	mul.wide.s32 	%rd54, %r1005, 4;
	add.s64 	%rd55, %rd1, %rd54;
	st.global.u32 	[%rd55], %r1002;
	mov.u32 	%r1027, %r556;
	mov.u32 	%r1028, %r549;
	mov.u32 	%r1029, %r550;
$L__BB0_121:
	bar.sync 	0;
	add.s32 	%r1305, %r1305, 1;
	ld.global.u32 	%r1006, [%rd3];
	setp.lt.s32 	%p71, %r1305, %r1006;
	@%p71 bra 	$L__BB0_117;
$L__BB0_122:
	ret;

}
	// .globl	_Z15findFailsKernelPiS_S_S_S_
.visible .entry _Z15findFailsKernelPiS_S_S_S_(
	.param .u64 .ptr .align 1 _Z15findFailsKernelPiS_S_S_S__param_0,
	.param .u64 .ptr .align 1 _Z15findFailsKernelPiS_S_S_S__param_1,
	.param .u64 .ptr .align 1 _Z15findFailsKernelPiS_S_S_S__param_2,
	.param .u64 .ptr .align 1 _Z15findFailsKernelPiS_S_S_S__param_3,
	.param .u64 .ptr .align 1 _Z15findFailsKernelPiS_S_S_S__param_4
)
{
	.local .align 8 .b8 	__local_depot1[56];
	.reg .b64 	%SP;
	.reg .b64 	%SPL;
	.reg .pred 	%p<78>;
	.reg .b32 	%r<1270>;
	.reg .b64 	%rd<53>;

	mov.u64 	%SPL, __local_depot1;
	cvta.local.u64 	%SP, %SPL;
	ld.param.u64 	%rd15, [_Z15findFailsKernelPiS_S_S_S__param_1];
	ld.param.u64 	%rd16, [_Z15findFailsKernelPiS_S_S_S__param_3];
	cvta.to.global.u64 	%rd1, %rd16;
	cvta.to.global.u64 	%rd2, %rd15;
	add.u64 	%rd3, %SPL, 0;
	mov.u32 	%r1, %tid.x;
	ld.global.u32 	%r564, [%rd2];
	mul.lo.s32 	%r565, %r564, %r1;
	mul.wide.s32 	%rd18, %r565, 4;
	add.s64 	%rd19, %rd1, %rd18;
	ld.global.u32 	%r2, [%rd19];
	ld.global.u32 	%r3, [%rd19+4];
	ld.global.u32 	%r4, [%rd19+8];
	mov.b32 	%r995, 379486205;
	mov.b32 	%r566, -382103808;
	st.local.v2.u32 	[%rd3], {%r566, %r995};
	mov.b32 	%r993, -123459836;
	mov.b32 	%r994, 450422541;
	st.local.v2.u32 	[%rd3+8], {%r994, %r993};
	mov.b32 	%r991, 261812737;
	mov.b32 	%r567, -589760388;
	st.local.v2.u32 	[%rd3+16], {%r567, %r991};
	setp.eq.s32 	%p3, %r1, 0;
	@%p3 bra 	$L__BB1_115;
	cvt.u64.u32 	%rd52, %r1;
	mov.b32 	%r978, 0;
	mov.b32 	%r995, 379486205;
	mov.b32 	%r994, 450422541;
	mov.b32 	%r993, -123459836;
	mov.b32 	%r991, 261812737;
$L__BB1_2:
	mov.u64 	%rd5, %rd52;
	and.b64  	%rd20, %rd5, 3;
	setp.eq.s64 	%p4, %rd20, 0;
	@%p4 bra 	$L__BB1_114;
	mul.wide.u32 	%rd21, %r978, 3200;
	mov.u64 	%rd22, precalc_xorwow_matrix;
	add.s64 	%rd6, %rd22, %rd21;
	mov.b32 	%r991, 0;
	mov.u32 	%r992, %r991;
	mov.u32 	%r993, %r991;
	mov.u32 	%r994, %r991;
	mov.u32 	%r995, %r991;
	mov.u32 	%r984, %r991;
$L__BB1_4:
	mul.wide.u32 	%rd23, %r984, 4;
	add.s64 	%rd24, %rd3, %rd23;
	ld.local.u32 	%r16, [%rd24+4];
	shl.b32 	%r17, %r984, 5;
	mov.b32 	%r990, 0;
$L__BB1_5:
	.pragma "nounroll";
	shr.u32 	%r575, %r16, %r990;
	and.b32  	%r576, %r575, 1;
	setp.eq.b32 	%p5, %r576, 1;
	not.pred 	%p6, %p5;
	add.s32 	%r577, %r17, %r990;
	mul.lo.s32 	%r578, %r577, 5;
	mul.wide.u32 	%rd25, %r578, 4;
	add.s64 	%rd7, %rd6, %rd25;
	@%p6 bra 	$L__BB1_7;
	ld.global.u32 	%r579, [%rd7];
	xor.b32  	%r995, %r995, %r579;
	ld.global.u32 	%r580, [%rd7+4];
	xor.b32  	%r994, %r994, %r580;
	ld.global.u32 	%r581, [%rd7+8];
	xor.b32  	%r993, %r993, %r581;
	ld.global.u32 	%r582, [%rd7+12];
	xor.b32  	%r992, %r992, %r582;
	ld.global.u32 	%r583, [%rd7+16];
	xor.b32  	%r991, %r991, %r583;
$L__BB1_7:
	and.b32  	%r585, %r575, 2;
	setp.eq.s32 	%p7, %r585, 0;
	@%p7 bra 	$L__BB1_9;
	ld.global.u32 	%r586, [%rd7+20];
	xor.b32  	%r995, %r995, %r586;
	ld.global.u32 	%r587, [%rd7+24];
	xor.b32  	%r994, %r994, %r587;
	ld.global.u32 	%r588, [%rd7+28];
	xor.b32  	%r993, %r993, %r588;
	ld.global.u32 	%r589, [%rd7+32];
	xor.b32  	%r992, %r992, %r589;
	ld.global.u32 	%r590, [%rd7+36];
	xor.b32  	%r991, %r991, %r590;
$L__BB1_9:
	and.b32  	%r592, %r575, 4;
	setp.eq.s32 	%p8, %r592, 0;
	@%p8 bra 	$L__BB1_11;
	ld.global.u32 	%r593, [%rd7+40];
	xor.b32  	%r995, %r995, %r593;
	ld.global.u32 	%r594, [%rd7+44];
	xor.b32  	%r994, %r994, %r594;
	ld.global.u32 	%r595, [%rd7+48];
	xor.b32  	%r993, %r993, %r595;
	ld.global.u32 	%r596, [%rd7+52];
	xor.b32  	%r992, %r992, %r596;
	ld.global.u32 	%r597, [%rd7+56];
	xor.b32  	%r991, %r991, %r597;
$L__BB1_11:
	and.b32  	%r599, %r575, 8;
	setp.eq.s32 	%p9, %r599, 0;
	@%p9 bra 	$L__BB1_13;
	ld.global.u32 	%r600, [%rd7+60];
	xor.b32  	%r995, %r995, %r600;
	ld.global.u32 	%r601, [%rd7+64];
	xor.b32  	%r994, %r994, %r601;
	ld.global.u32 	%r602, [%rd7+68];
	xor.b32  	%r993, %r993, %r602;
	ld.global.u32 	%r603, [%rd7+72];
	xor.b32  	%r992, %r992, %r603;
	ld.global.u32 	%r604, [%rd7+76];
	xor.b32  	%r991, %r991, %r604;
$L__BB1_13:
	and.b32  	%r606, %r575, 16;
	setp.eq.s32 	%p10, %r606, 0;
	@%p10 bra 	$L__BB1_15;
	ld.global.u32 	%r607, [%rd7+80];
	xor.b32  	%r995, %r995, %r607;
	ld.global.u32 	%r608, [%rd7+84];
	xor.b32  	%r994, %r994, %r608;
	ld.global.u32 	%r609, [%rd7+88];
	xor.b32  	%r993, %r993, %r609;
	ld.global.u32 	%r610, [%rd7+92];
	xor.b32  	%r992, %r992, %r610;
	ld.global.u32 	%r611, [%rd7+96];
	xor.b32  	%r991, %r991, %r611;
$L__BB1_15:
	and.b32  	%r613, %r575, 32;
	setp.eq.s32 	%p11, %r613, 0;
	@%p11 bra 	$L__BB1_17;
	ld.global.u32 	%r614, [%rd7+100];
	xor.b32  	%r995, %r995, %r614;
	ld.global.u32 	%r615, [%rd7+104];
	xor.b32  	%r994, %r994, %r615;
	ld.global.u32 	%r616, [%rd7+108];
	xor.b32  	%r993, %r993, %r616;
	ld.global.u32 	%r617, [%rd7+112];
	xor.b32  	%r992, %r992, %r617;
	ld.global.u32 	%r618, [%rd7+116];
	xor.b32  	%r991, %r991, %r618;
$L__BB1_17:
	and.b32  	%r620, %r575, 64;
	setp.eq.s32 	%p12, %r620, 0;
	@%p12 bra 	$L__BB1_19;
	ld.global.u32 	%r621, [%rd7+120];
	xor.b32  	%r995, %r995, %r621;
	ld.global.u32 	%r622, [%rd7+124];
	xor.b32  	%r994, %r994, %r622;
	ld.global.u32 	%r623, [%rd7+128];
	xor.b32  	%r993, %r993, %r623;
	ld.global.u32 	%r624, [%rd7+132];
	xor.b32  	%r992, %r992, %r624;
	ld.global.u32 	%r625, [%rd7+136];
	xor.b32  	%r991, %r991, %r625;
$L__BB1_19:
	and.b32  	%r627, %r575, 128;
	setp.eq.s32 	%p13, %r627, 0;
	@%p13 bra 	$L__BB1_21;
	ld.global.u32 	%r628, [%rd7+140];
	xor.b32  	%r995, %r995, %r628;
	ld.global.u32 	%r629, [%rd7+144];
	xor.b32  	%r994, %r994, %r629;
	ld.global.u32 	%r630, [%rd7+148];
	xor.b32  	%r993, %r993, %r630;
	ld.global.u32 	%r631, [%rd7+152];
	xor.b32  	%r992, %r992, %r631;
	ld.global.u32 	%r632, [%rd7+156];
	xor.b32  	%r991, %r991, %r632;
$L__BB1_21:
	and.b32  	%r634, %r575, 256;
	setp.eq.s32 	%p14, %r634, 0;
	@%p14 bra 	$L__BB1_23;
	ld.global.u32 	%r635, [%rd7+160];
	xor.b32  	%r995, %r995, %r635;
	ld.global.u32 	%r636, [%rd7+164];
	xor.b32  	%r994, %r994, %r636;
	ld.global.u32 	%r637, [%rd7+168];
	xor.b32  	%r993, %r993, %r637;
	ld.global.u32 	%r638, [%rd7+172];
	xor.b32  	%r992, %r992, %r638;
	ld.global.u32 	%r639, [%rd7+176];
	xor.b32  	%r991, %r991, %r639;
$L__BB1_23:
	and.b32  	%r641, %r575, 512;
	setp.eq.s32 	%p15, %r641, 0;
	@%p15 bra 	$L__BB1_25;
	ld.global.u32 	%r642, [%rd7+180];
	xor.b32  	%r995, %r995, %r642;
	ld.global.u32 	%r643, [%rd7+184];
	xor.b32  	%r994, %r994, %r643;
	ld.global.u32 	%r644, [%rd7+188];
	xor.b32  	%r993, %r993, %r644;
	ld.global.u32 	%r645, [%rd7+192];
	xor.b32  	%r992, %r992, %r645;
	ld.global.u32 	%r646, [%rd7+196];
	xor.b32  	%r991, %r991, %r646;
$L__BB1_25:
	and.b32  	%r648, %r575, 1024;
	setp.eq.s32 	%p16, %r648, 0;
	@%p16 bra 	$L__BB1_27;
	ld.global.u32 	%r649, [%rd7+200];
	xor.b32  	%r995, %r995, %r649;
	ld.global.u32 	%r650, [%rd7+204];
	xor.b32  	%r994, %r994, %r650;
	ld.global.u32 	%r651, [%rd7+208];
	xor.b32  	%r993, %r993, %r651;
	ld.global.u32 	%r652, [%rd7+212];
	xor.b32  	%r992, %r992, %r652;
	ld.global.u32 	%r653, [%rd7+216];
	xor.b32  	%r991, %r991, %r653;
$L__BB1_27:
	and.b32  	%r655, %r575, 2048;
	setp.eq.s32 	%p17, %r655, 0;
	@%p17 bra 	$L__BB1_29;
	ld.global.u32 	%r656, [%rd7+220];
	xor.b32  	%r995, %r995, %r656;
	ld.global.u32 	%r657, [%rd7+224];
	xor.b32  	%r994, %r994, %r657;
	ld.global.u32 	%r658, [%rd7+228];
	xor.b32  	%r993, %r993, %r658;
	ld.global.u32 	%r659, [%rd7+232];
	xor.b32  	%r992, %r992, %r659;
	ld.global.u32 	%r660, [%rd7+236];
	xor.b32  	%r991, %r991, %r660;
$L__BB1_29:
	and.b32  	%r662, %r575, 4096;
	setp.eq.s32 	%p18, %r662, 0;
	@%p18 bra 	$L__BB1_31;
	ld.global.u32 	%r663, [%rd7+240];
	xor.b32  	%r995, %r995, %r663;
	ld.global.u32 	%r664, [%rd7+244];
	xor.b32  	%r994, %r994, %r664;
	ld.global.u32 	%r665, [%rd7+248];
	xor.b32  	%r993, %r993, %r665;
	ld.global.u32 	%r666, [%rd7+252];
	xor.b32  	%r992, %r992, %r666;
	ld.global.u32 	%r667, [%rd7+256];
	xor.b32  	%r991, %r991, %r667;
$L__BB1_31:
	and.b32  	%r669, %r575, 8192;
	setp.eq.s32 	%p19, %r669, 0;
	@%p19 bra 	$L__BB1_33;
	ld.global.u32 	%r670, [%rd7+260];
	xor.b32  	%r995, %r995, %r670;
	ld.global.u32 	%r671, [%rd7+264];
	xor.b32  	%r994, %r994, %r671;
	ld.global.u32 	%r672, [%rd7+268];
	xor.b32  	%r993, %r993, %r672;
	ld.global.u32 	%r673, [%rd7+272];
	xor.b32  	%r992, %r992, %r673;
	ld.global.u32 	%r674, [%rd7+276];
	xor.b32  	%r991, %r991, %r674;
$L__BB1_33:
	and.b32  	%r676, %r575, 16384;
	setp.eq.s32 	%p20, %r676, 0;
	@%p20 bra 	$L__BB1_35;
	ld.global.u32 	%r677, [%rd7+280];
	xor.b32  	%r995, %r995, %r677;
	ld.global.u32 	%r678, [%rd7+284];
	xor.b32  	%r994, %r994, %r678;
	ld.global.u32 	%r679, [%rd7+288];
	xor.b32  	%r993, %r993, %r679;
	ld.global.u32 	%r680, [%rd7+292];
	xor.b32  	%r992, %r992, %r680;
	ld.global.u32 	%r681, [%rd7+296];
	xor.b32  	%r991, %r991, %r681;
$L__BB1_35:
	and.b32  	%r683, %r575, 32768;
	setp.eq.s32 	%p21, %r683, 0;
	@%p21 bra 	$L__BB1_37;
	ld.global.u32 	%r684, [%rd7+300];
	xor.b32  	%r995, %r995, %r684;
	ld.global.u32 	%r685, [%rd7+304];
	xor.b32  	%r994, %r994, %r685;
	ld.global.u32 	%r686, [%rd7+308];
	xor.b32  	%r993, %r993, %r686;
	ld.global.u32 	%r687, [%rd7+312];
	xor.b32  	%r992, %r992, %r687;
	ld.global.u32 	%r688, [%rd7+316];
	xor.b32  	%r991, %r991, %r688;
$L__BB1_37:
	add.s32 	%r990, %r990, 16;
	setp.ne.s32 	%p22, %r990, 32;
	@%p22 bra 	$L__BB1_5;
	mad.lo.s32 	%r689, %r984, -31, %r17;
	add.s32 	%r984, %r689, 1;
	setp.ne.s32 	%p23, %r984, 5;
	@%p23 bra 	$L__BB1_4;
	st.local.u32 	[%rd3+4], %r995;
	st.local.v2.u32 	[%rd3+8], {%r994, %r993};
	st.local.v2.u32 	[%rd3+16], {%r992, %r991};
	setp.eq.s64 	%p24, %rd20, 1;
	@%p24 bra 	$L__BB1_114;
	mov.b32 	%r991, 0;
	mov.u32 	%r1084, %r991;
	mov.u32 	%r993, %r991;
	mov.u32 	%r994, %r991;
	mov.u32 	%r995, %r991;
	mov.u32 	%r1076, %r991;
$L__BB1_41:
	mul.wide.u32 	%rd27, %r1076, 4;
	add.s64 	%rd28, %rd3, %rd27;
	ld.local.u32 	%r192, [%rd28+4];
	shl.b32 	%r193, %r1076, 5;
	mov.b32 	%r1082, 0;
$L__BB1_42:
	.pragma "nounroll";
	shr.u32 	%r692, %r192, %r1082;
	and.b32  	%r693, %r692, 1;
	setp.eq.b32 	%p25, %r693, 1;
	not.pred 	%p26, %p25;
	add.s32 	%r694, %r193, %r1082;
	mul.lo.s32 	%r695, %r694, 5;
	mul.wide.u32 	%rd29, %r695, 4;
	add.s64 	%rd8, %rd6, %rd29;
	@%p26 bra 	$L__BB1_44;
	ld.global.u32 	%r696, [%rd8];
	xor.b32  	%r995, %r995, %r696;
	ld.global.u32 	%r697, [%rd8+4];
	xor.b32  	%r994, %r994, %r697;
	ld.global.u32 	%r698, [%rd8+8];
	xor.b32  	%r993, %r993, %r698;
	ld.global.u32 	%r699, [%rd8+12];
	xor.b32  	%r1084, %r1084, %r699;
	ld.global.u32 	%r700, [%rd8+16];
	xor.b32  	%r991, %r991, %r700;
$L__BB1_44:
	and.b32  	%r702, %r692, 2;
	setp.eq.s32 	%p27, %r702, 0;
	@%p27 bra 	$L__BB1_46;
	ld.global.u32 	%r703, [%rd8+20];
	xor.b32  	%r995, %r995, %r703;
	ld.global.u32 	%r704, [%rd8+24];
	xor.b32  	%r994, %r994, %r704;
	ld.global.u32 	%r705, [%rd8+28];
	xor.b32  	%r993, %r993, %r705;
	ld.global.u32 	%r706, [%rd8+32];
	xor.b32  	%r1084, %r1084, %r706;
	ld.global.u32 	%r707, [%rd8+36];
	xor.b32  	%r991, %r991, %r707;
$L__BB1_46:
	and.b32  	%r709, %r692, 4;
	setp.eq.s32 	%p28, %r709, 0;
	@%p28 bra 	$L__BB1_48;
	ld.global.u32 	%r710, [%rd8+40];
	xor.b32  	%r995, %r995, %r710;
	ld.global.u32 	%r711, [%rd8+44];
	xor.b32  	%r994, %r994, %r711;
	ld.global.u32 	%r712, [%rd8+48];
	xor.b32  	%r993, %r993, %r712;
	ld.global.u32 	%r713, [%rd8+52];
	xor.b32  	%r1084, %r1084, %r713;
	ld.global.u32 	%r714, [%rd8+56];
	xor.b32  	%r991, %r991, %r714;
$L__BB1_48:
	and.b32  	%r716, %r692, 8;
	setp.eq.s32 	%p29, %r716, 0;
	@%p29 bra 	$L__BB1_50;
	ld.global.u32 	%r717, [%rd8+60];
	xor.b32  	%r995, %r995, %r717;
	ld.global.u32 	%r718, [%rd8+64];
	xor.b32  	%r994, %r994, %r718;
	ld.global.u32 	%r719, [%rd8+68];
	xor.b32  	%r993, %r993, %r719;
	ld.global.u32 	%r720, [%rd8+72];
	xor.b32  	%r1084, %r1084, %r720;
	ld.global.u32 	%r721, [%rd8+76];
	xor.b32  	%r991, %r991, %r721;
$L__BB1_50:
	and.b32  	%r723, %r692, 16;
	setp.eq.s32 	%p30, %r723, 0;
	@%p30 bra 	$L__BB1_52;
	ld.global.u32 	%r724, [%rd8+80];
	xor.b32  	%r995, %r995, %r724;
	ld.global.u32 	%r725, [%rd8+84];
	xor.b32  	%r994, %r994, %r725;
	ld.global.u32 	%r726, [%rd8+88];
	xor.b32  	%r993, %r993, %r726;
	ld.global.u32 	%r727, [%rd8+92];
	xor.b32  	%r1084, %r1084, %r727;
	ld.global.u32 	%r728, [%rd8+96];
	xor.b32  	%r991, %r991, %r728;
$L__BB1_52:
	and.b32  	%r730, %r692, 32;
	setp.eq.s32 	%p31, %r730, 0;
	@%p31 bra 	$L__BB1_54;
	ld.global.u32 	%r731, [%rd8+100];
	xor.b32  	%r995, %r995, %r731;
	ld.global.u32 	%r732, [%rd8+104];
	xor.b32  	%r994, %r994, %r732;
	ld.global.u32 	%r733, [%rd8+108];
	xor.b32  	%r993, %r993, %r733;
	ld.global.u32 	%r734, [%rd8+112];
	xor.b32  	%r1084, %r1084, %r734;
	ld.global.u32 	%r735, [%rd8+116];
	xor.b32  	%r991, %r991, %r735;
$L__BB1_54:
	and.b32  	%r737, %r692, 64;
	setp.eq.s32 	%p32, %r737, 0;
	@%p32 bra 	$L__BB1_56;
	ld.global.u32 	%r738, [%rd8+120];
	xor.b32  	%r995, %r995, %r738;
	ld.global.u32 	%r739, [%rd8+124];
	xor.b32  	%r994, %r994, %r739;
	ld.global.u32 	%r740, [%rd8+128];
	xor.b32  	%r993, %r993, %r740;
	ld.global.u32 	%r741, [%rd8+132];
	xor.b32  	%r1084, %r1084, %r741;
	ld.global.u32 	%r742, [%rd8+136];
	xor.b32  	%r991, %r991, %r742;
$L__BB1_56:
	and.b32  	%r744, %r692, 128;
	setp.eq.s32 	%p33, %r744, 0;
	@%p33 bra 	$L__BB1_58;
	ld.global.u32 	%r745, [%rd8+140];
	xor.b32  	%r995, %r995, %r745;
	ld.global.u32 	%r746, [%rd8+144];
	xor.b32  	%r994, %r994, %r746;
	ld.global.u32 	%r747, [%rd8+148];
	xor.b32  	%r993, %r993, %r747;
	ld.global.u32 	%r748, [%rd8+152];
	xor.b32  	%r1084, %r1084, %r748;
	ld.global.u32 	%r749, [%rd8+156];
	xor.b32  	%r991, %r991, %r749;
$L__BB1_58:
	and.b32  	%r751, %r692, 256;
	setp.eq.s32 	%p34, %r751, 0;
	@%p34 bra 	$L__BB1_60;
	ld.global.u32 	%r752, [%rd8+160];
	xor.b32  	%r995, %r995, %r752;
	ld.global.u32 	%r753, [%rd8+164];
	xor.b32  	%r994, %r994, %r753;
	ld.global.u32 	%r754, [%rd8+168];
	xor.b32  	%r993, %r993, %r754;
	ld.global.u32 	%r755, [%rd8+172];
	xor.b32  	%r1084, %r1084, %r755;
	ld.global.u32 	%r756, [%rd8+176];
	xor.b32  	%r991, %r991, %r756;
$L__BB1_60:
	and.b32  	%r758, %r692, 512;
	setp.eq.s32 	%p35, %r758, 0;
	@%p35 bra 	$L__BB1_62;
	ld.global.u32 	%r759, [%rd8+180];
	xor.b32  	%r995, %r995, %r759;
	ld.global.u32 	%r760, [%rd8+184];
	xor.b32  	%r994, %r994, %r760;
	ld.global.u32 	%r761, [%rd8+188];
	xor.b32  	%r993, %r993, %r761;
	ld.global.u32 	%r762, [%rd8+192];
	xor.b32  	%r1084, %r1084, %r762;
	ld.global.u32 	%r763, [%rd8+196];
	xor.b32  	%r991, %r991, %r763;
$L__BB1_62:
	and.b32  	%r765, %r692, 1024;
	setp.eq.s32 	%p36, %r765, 0;
	@%p36 bra 	$L__BB1_64;
	ld.global.u32 	%r766, [%rd8+200];
	xor.b32  	%r995, %r995, %r766;
	ld.global.u32 	%r767, [%rd8+204];
	xor.b32  	%r994, %r994, %r767;
	ld.global.u32 	%r768, [%rd8+208];
	xor.b32  	%r993, %r993, %r768;
	ld.global.u32 	%r769, [%rd8+212];
	xor.b32  	%r1084, %r1084, %r769;
	ld.global.u32 	%r770, [%rd8+216];
	xor.b32  	%r991, %r991, %r770;
$L__BB1_64:
	and.b32  	%r772, %r692, 2048;
	setp.eq.s32 	%p37, %r772, 0;
	@%p37 bra 	$L__BB1_66;
	ld.global.u32 	%r773, [%rd8+220];
	xor.b32  	%r995, %r995, %r773;
	ld.global.u32 	%r774, [%rd8+224];
	xor.b32  	%r994, %r994, %r774;
	ld.global.u32 	%r775, [%rd8+228];
	xor.b32  	%r993, %r993, %r775;
	ld.global.u32 	%r776, [%rd8+232];
	xor.b32  	%r1084, %r1084, %r776;
	ld.global.u32 	%r777, [%rd8+236];
	xor.b32  	%r991, %r991, %r777;
$L__BB1_66:
	and.b32  	%r779, %r692, 4096;
	setp.eq.s32 	%p38, %r779, 0;
	@%p38 bra 	$L__BB1_68;
	ld.global.u32 	%r780, [%rd8+240];
	xor.b32  	%r995, %r995, %r780;
	ld.global.u32 	%r781, [%rd8+244];
	xor.b32  	%r994, %r994, %r781;
	ld.global.u32 	%r782, [%rd8+248];
	xor.b32  	%r993, %r993, %r782;
	ld.global.u32 	%r783, [%rd8+252];
	xor.b32  	%r1084, %r1084, %r783;
	ld.global.u32 	%r784, [%rd8+256];
	xor.b32  	%r991, %r991, %r784;
$L__BB1_68:
	and.b32  	%r786, %r692, 8192;
	setp.eq.s32 	%p39, %r786, 0;
	@%p39 bra 	$L__BB1_70;
	ld.global.u32 	%r787, [%rd8+260];
	xor.b32  	%r995, %r995, %r787;
	ld.global.u32 	%r788, [%rd8+264];
	xor.b32  	%r994, %r994, %r788;
	ld.global.u32 	%r789, [%rd8+268];
	xor.b32  	%r993, %r993, %r789;
	ld.global.u32 	%r790, [%rd8+272];
	xor.b32  	%r1084, %r1084, %r790;
	ld.global.u32 	%r791, [%rd8+276];
	xor.b32  	%r991, %r991, %r791;
$L__BB1_70:
	and.b32  	%r793, %r692, 16384;
	setp.eq.s32 	%p40, %r793, 0;
	@%p40 bra 	$L__BB1_72;
	ld.global.u32 	%r794, [%rd8+280];
	xor.b32  	%r995, %r995, %r794;
	ld.global.u32 	%r795, [%rd8+284];
	xor.b32  	%r994, %r994, %r795;
	ld.global.u32 	%r796, [%rd8+288];
	xor.b32  	%r993, %r993, %r796;
	ld.global.u32 	%r797, [%rd8+292];
	xor.b32  	%r1084, %r1084, %r797;
	ld.global.u32 	%r798, [%rd8+296];
	xor.b32  	%r991, %r991, %r798;
$L__BB1_72:
	and.b32  	%r800, %r692, 32768;
	setp.eq.s32 	%p41, %r800, 0;
	@%p41 bra 	$L__BB1_74;
	ld.global.u32 	%r801, [%rd8+300];
	xor.b32  	%r995, %r995, %r801;
	ld.global.u32 	%r802, [%rd8+304];
	xor.b32  	%r994, %r994, %r802;
	ld.global.u32 	%r803, [%rd8+308];
	xor.b32  	%r993, %r993, %r803;
	ld.global.u32 	%r804, [%rd8+312];
	xor.b32  	%r1084, %r1084, %r804;
	ld.global.u32 	%r805, [%rd8+316];
	xor.b32  	%r991, %r991, %r805;
$L__BB1_74:
	add.s32 	%r1082, %r1082, 16;
	setp.ne.s32 	%p42, %r1082, 32;
	@%p42 bra 	$L__BB1_42;
	mad.lo.s32 	%r806, %r1076, -31, %r193;
	add.s32 	%r1076, %r806, 1;
	setp.ne.s32 	%p43, %r1076, 5;
	@%p43 bra 	$L__BB1_41;
	st.local.u32 	[%rd3+4], %r995;
	st.local.v2.u32 	[%rd3+8], {%r994, %r993};
	st.local.v2.u32 	[%rd3+16], {%r1084, %r991};
	setp.ne.s64 	%p44, %rd20, 3;
	@%p44 bra 	$L__BB1_114;
	mov.b32 	%r991, 0;
	mov.u32 	%r1176, %r991;
	mov.u32 	%r993, %r991;
	mov.u32 	%r994, %r991;
	mov.u32 	%r995, %r991;
	mov.u32 	%r1168, %r991;
$L__BB1_78:
	mul.wide.u32 	%rd31, %r1168, 4;
	add.s64 	%rd32, %rd3, %rd31;
	ld.local.u32 	%r368, [%rd32+4];
	shl.b32 	%r369, %r1168, 5;
	mov.b32 	%r1174, 0;
$L__BB1_79:
	.pragma "nounroll";
	shr.u32 	%r809, %r368, %r1174;
	and.b32  	%r810, %r809, 1;
	setp.eq.b32 	%p45, %r810, 1;
	not.pred 	%p46, %p45;
	add.s32 	%r811, %r369, %r1174;
	mul.lo.s32 	%r812, %r811, 5;
	mul.wide.u32 	%rd33, %r812, 4;
	add.s64 	%rd9, %rd6, %rd33;
	@%p46 bra 	$L__BB1_81;
	ld.global.u32 	%r813, [%rd9];
	xor.b32  	%r995, %r995, %r813;
	ld.global.u32 	%r814, [%rd9+4];
	xor.b32  	%r994, %r994, %r814;
	ld.global.u32 	%r815, [%rd9+8];
	xor.b32  	%r993, %r993, %r815;
	ld.global.u32 	%r816, [%rd9+12];
	xor.b32  	%r1176, %r1176, %r816;
	ld.global.u32 	%r817, [%rd9+16];
	xor.b32  	%r991, %r991, %r817;
$L__BB1_81:
	and.b32  	%r819, %r809, 2;
	setp.eq.s32 	%p47, %r819, 0;
	@%p47 bra 	$L__BB1_83;
	ld.global.u32 	%r820, [%rd9+20];
	xor.b32  	%r995, %r995, %r820;
	ld.global.u32 	%r821, [%rd9+24];
	xor.b32  	%r994, %r994, %r821;
	ld.global.u32 	%r822, [%rd9+28];
	xor.b32  	%r993, %r993, %r822;
	ld.global.u32 	%r823, [%rd9+32];
	xor.b32  	%r1176, %r1176, %r823;
	ld.global.u32 	%r824, [%rd9+36];
	xor.b32  	%r991, %r991, %r824;
$L__BB1_83:
	and.b32  	%r826, %r809, 4;
	setp.eq.s32 	%p48, %r826, 0;
	@%p48 bra 	$L__BB1_85;
	ld.global.u32 	%r827, [%rd9+40];
	xor.b32  	%r995, %r995, %r827;
	ld.global.u32 	%r828, [%rd9+44];
	xor.b32  	%r994, %r994, %r828;
	ld.global.u32 	%r829, [%rd9+48];
	xor.b32  	%r993, %r993, %r829;
	ld.global.u32 	%r830, [%rd9+52];
	xor.b32  	%r1176, %r1176, %r830;
	ld.global.u32 	%r831, [%rd9+56];
	xor.b32  	%r991, %r991, %r831;
$L__BB1_85:
	and.b32  	%r833, %r809, 8;
	setp.eq.s32 	%p49, %r833, 0;
	@%p49 bra 	$L__BB1_87;
	ld.global.u32 	%r834, [%rd9+60];
	xor.b32  	%r995, %r995, %r834;
	ld.global.u32 	%r835, [%rd9+64];
	xor.b32  	%r994, %r994, %r835;
	ld.global.u32 	%r836, [%rd9+68];
	xor.b32  	%r993, %r993, %r836;
	ld.global.u32 	%r837, [%rd9+72];
	xor.b32  	%r1176, %r1176, %r837;
	ld.global.u32 	%r838, [%rd9+76];
	xor.b32  	%r991, %r991, %r838;
$L__BB1_87:
	and.b32  	%r840, %r809, 16;
	setp.eq.s32 	%p50, %r840, 0;
	@%p50 bra 	$L__BB1_89;
	ld.global.u32 	%r841, [%rd9+80];
	xor.b32  	%r995, %r995, %r841;
	ld.global.u32 	%r842, [%rd9+84];
	xor.b32  	%r994, %r994, %r842;
	ld.global.u32 	%r843, [%rd9+88];
	xor.b32  	%r993, %r993, %r843;
	ld.global.u32 	%r844, [%rd9+92];
	xor.b32  	%r1176, %r1176, %r844;
	ld.global.u32 	%r845, [%rd9+96];
	xor.b32  	%r991, %r991, %r845;
$L__BB1_89:
	and.b32  	%r847, %r809, 32;
	setp.eq.s32 	%p51, %r847, 0;
	@%p51 bra 	$L__BB1_91;
	ld.global.u32 	%r848, [%rd9+100];
	xor.b32  	%r995, %r995, %r848;
	ld.global.u32 	%r849, [%rd9+104];
	xor.b32  	%r994, %r994, %r849;
	ld.global.u32 	%r850, [%rd9+108];
	xor.b32  	%r993, %r993, %r850;
	ld.global.u32 	%r851, [%rd9+112];
	xor.b32  	%r1176, %r1176, %r851;
	ld.global.u32 	%r852, [%rd9+116];
	xor.b32  	%r991, %r991, %r852;
$L__BB1_91:
	and.b32  	%r854, %r809, 64;
	setp.eq.s32 	%p52, %r854, 0;
	@%p52 bra 	$L__BB1_93;
	ld.global.u32 	%r855, [%rd9+120];
	xor.b32  	%r995, %r995, %r855;
	ld.global.u32 	%r856, [%rd9+124];
	xor.b32  	%r994, %r994, %r856;
	ld.global.u32 	%r857, [%rd9+128];
	xor.b32  	%r993, %r993, %r857;
	ld.global.u32 	%r858, [%rd9+132];
	xor.b32  	%r1176, %r1176, %r858;
	ld.global.u32 	%r859, [%rd9+136];
	xor.b32  	%r991, %r991, %r859;
$L__BB1_93:
	and.b32  	%r861, %r809, 128;
	setp.eq.s32 	%p53, %r861, 0;
	@%p53 bra 	$L__BB1_95;
	ld.global.u32 	%r862, [%rd9+140];
	xor.b32  	%r995, %r995, %r862;
	ld.global.u32 	%r863, [%rd9+144];
	xor.b32  	%r994, %r994, %r863;
	ld.global.u32 	%r864, [%rd9+148];
	xor.b32  	%r993, %r993, %r864;
	ld.global.u32 	%r865, [%rd9+152];
	xor.b32  	%r1176, %r1176, %r865;
	ld.global.u32 	%r866, [%rd9+156];
	xor.b32  	%r991, %r991, %r866;
$L__BB1_95:
	and.b32  	%r868, %r809, 256;
	setp.eq.s32 	%p54, %r868, 0;
	@%p54 bra 	$L__BB1_97;
	ld.global.u32 	%r869, [%rd9+160];
	xor.b32  	%r995, %r995, %r869;
	ld.global.u32 	%r870, [%rd9+164];
	xor.b32  	%r994, %r994, %r870;
	ld.global.u32 	%r871, [%rd9+168];
	xor.b32  	%r993, %r993, %r871;
	ld.global.u32 	%r872, [%rd9+172];
	xor.b32  	%r1176, %r1176, %r872;
	ld.global.u32 	%r873, [%rd9+176];
	xor.b32  	%r991, %r991, %r873;
$L__BB1_97:
	and.b32  	%r875, %r809, 512;
	setp.eq.s32 	%p55, %r875, 0;
	@%p55 bra 	$L__BB1_99;
	ld.global.u32 	%r876, [%rd9+180];
	xor.b32  	%r995, %r995, %r876;
	ld.global.u32 	%r877, [%rd9+184];
	xor.b32  	%r994, %r994, %r877;
	ld.global.u32 	%r878, [%rd9+188];
	xor.b32  	%r993, %r993, %r878;
	ld.global.u32 	%r879, [%rd9+192];
	xor.b32  	%r1176, %r1176, %r879;
	ld.global.u32 	%r880, [%rd9+196];
	xor.b32  	%r991, %r991, %r880;
$L__BB1_99:
	and.b32  	%r882, %r809, 1024;
	setp.eq.s32 	%p56, %r882, 0;
	@%p56 bra 	$L__BB1_101;
	ld.global.u32 	%r883, [%rd9+200];
	xor.b32  	%r995, %r995, %r883;
	ld.global.u32 	%r884, [%rd9+204];
	xor.b32  	%r994, %r994, %r884;
	ld.global.u32 	%r885, [%rd9+208];
	xor.b32  	%r993, %r993, %r885;
	ld.global.u32 	%r886, [%rd9+212];
	xor.b32  	%r1176, %r1176, %r886;
	ld.global.u32 	%r887, [%rd9+216];
	xor.b32  	%r991, %r991, %r887;
$L__BB1_101:
	and.b32  	%r889, %r809, 2048;
	setp.eq.s32 	%p57, %r889, 0;
	@%p57 bra 	$L__BB1_103;
	ld.global.u32 	%r890, [%rd9+220];
	xor.b32  	%r995, %r995, %r890;
	ld.global.u32 	%r891, [%rd9+224];
	xor.b32  	%r994, %r994, %r891;
	ld.global.u32 	%r892, [%rd9+228];
	xor.b32  	%r993, %r993, %r892;
	ld.global.u32 	%r893, [%rd9+232];
	xor.b32  	%r1176, %r1176, %r893;
	ld.global.u32 	%r894, [%rd9+236];
	xor.b32  	%r991, %r991, %r894;
$L__BB1_103:
	and.b32  	%r896, %r809, 4096;
	setp.eq.s32 	%p58, %r896, 0;
	@%p58 bra 	$L__BB1_105;
	ld.global.u32 	%r897, [%rd9+240];
	xor.b32  	%r995, %r995, %r897;
	ld.global.u32 	%r898, [%rd9+244];
	xor.b32  	%r994, %r994, %r898;
	ld.global.u32 	%r899, [%rd9+248];
	xor.b32  	%r993, %r993, %r899;
	ld.global.u32 	%r900, [%rd9+252];
	xor.b32  	%r1176, %r1176, %r900;
	ld.global.u32 	%r901, [%rd9+256];
	xor.b32  	%r991, %r991, %r901;
$L__BB1_105:
	and.b32  	%r903, %r809, 8192;
	setp.eq.s32 	%p59, %r903, 0;
	@%p59 bra 	$L__BB1_107;
	ld.global.u32 	%r904, [%rd9+260];
	xor.b32  	%r995, %r995, %r904;
	ld.global.u32 	%r905, [%rd9+264];
	xor.b32  	%r994, %r994, %r905;
	ld.global.u32 	%r906, [%rd9+268];
	xor.b32  	%r993, %r993, %r906;
	ld.global.u32 	%r907, [%rd9+272];
	xor.b32  	%r1176, %r1176, %r907;
	ld.global.u32 	%r908, [%rd9+276];
	xor.b32  	%r991, %r991, %r908;
$L__BB1_107:
	and.b32  	%r910, %r809, 16384;
	setp.eq.s32 	%p60, %r910, 0;
	@%p60 bra 	$L__BB1_109;
	ld.global.u32 	%r911, [%rd9+280];
	xor.b32  	%r995, %r995, %r911;
	ld.global.u32 	%r912, [%rd9+284];
	xor.b32  	%r994, %r994, %r912;
	ld.global.u32 	%r913, [%rd9+288];
	xor.b32  	%r993, %r993, %r913;
	ld.global.u32 	%r914, [%rd9+292];
	xor.b32  	%r1176, %r1176, %r914;
	ld.global.u32 	%r915, [%rd9+296];
	xor.b32  	%r991, %r991, %r915;
$L__BB1_109:
	and.b32  	%r917, %r809, 32768;
	setp.eq.s32 	%p61, %r917, 0;
	@%p61 bra 	$L__BB1_111;
	ld.global.u32 	%r918, [%rd9+300];
	xor.b32  	%r995, %r995, %r918;
	ld.global.u32 	%r919, [%rd9+304];
	xor.b32  	%r994, %r994, %r919;
	ld.global.u32 	%r920, [%rd9+308];
	xor.b32  	%r993, %r993, %r920;
	ld.global.u32 	%r921, [%rd9+312];
	xor.b32  	%r1176, %r1176, %r921;
	ld.global.u32 	%r922, [%rd9+316];
	xor.b32  	%r991, %r991, %r922;
$L__BB1_111:
	add.s32 	%r1174, %r1174, 16;
	setp.ne.s32 	%p62, %r1174, 32;
	@%p62 bra 	$L__BB1_79;
	mad.lo.s32 	%r923, %r1168, -31, %r369;
	add.s32 	%r1168, %r923, 1;
	setp.ne.s32 	%p63, %r1168, 5;
	@%p63 bra 	$L__BB1_78;
	st.local.u32 	[%rd3+4], %r995;
	st.local.v2.u32 	[%rd3+8], {%r994, %r993};
	st.local.v2.u32 	[%rd3+16], {%r1176, %r991};
$L__BB1_114:
	shr.u64 	%rd52, %rd5, 2;
	add.s32 	%r978, %r978, 1;
	setp.gt.u64 	%p64, %rd5, 3;
	@%p64 bra 	$L__BB1_2;
$L__BB1_115:
	ld.param.u64 	%rd50, [_Z15findFailsKernelPiS_S_S_S__param_0];
	cvta.to.global.u64 	%rd11, %rd50;
	ld.global.u32 	%r547, [%rd11];
	setp.ge.s32 	%p66, %r2, %r547;
	or.b32  	%r924, %r2, %r3;
	setp.lt.s32 	%p67, %r924, 0;
	or.pred  	%p68, %p67, %p66;
	mov.pred 	%p77, -1;
	@%p68 bra 	$L__BB1_117;
	mul.lo.s32 	%r925, %r547, %r547;
	setp.ge.s32 	%p77, %r3, %r925;
$L__BB1_117:
	setp.lt.u32 	%p69, %r4, 5;
	not.pred 	%p70, %p77;
	and.pred  	%p71, %p70, %p69;
	@%p71 bra 	$L__BB1_125;
	ld.param.u64 	%rd51, [_Z15findFailsKernelPiS_S_S_S__param_4];
	setp.gt.s32 	%p72, %r2, -1;
	add.u64 	%rd34, %SP, 48;
	add.u64 	%rd35, %SPL, 48;
	st.local.u32 	[%rd35], %r1;
	mov.u64 	%rd36, $str$2;
	cvta.global.u64 	%rd37, %rd36;
	{ // callseq 2, 0
	.param .b64 param0;
	st.param.b64 	[param0], %rd37;
	.param .b64 param1;
	st.param.b64 	[param1], %rd34;
	.param .b32 retval0;
	call.uni (retval0), 
	vprintf, 
	(
	param0, 
	param1
	);
	ld.param.b32 	%r927, [retval0];
	} // callseq 2
	add.s32 	%r929, %r3, %r2;
	cvta.to.global.u64 	%rd12, %rd51;
	mul.wide.s32 	%rd38, %r929, 4;
	add.s64 	%rd39, %rd12, %rd38;
	mov.b32 	%r930, 0;
	st.global.u32 	[%rd39], %r930;
	ld.global.u32 	%r548, [%rd11];
	setp.lt.s32 	%p73, %r2, %r548;
	mov.b32 	%r1267, -382103808;
	and.pred  	%p74, %p72, %p73;
	mov.u32 	%r1265, %r994;
	@%p74 bra 	$L__BB1_120;
	shr.u32 	%r932, %r995, 2;
	xor.b32  	%r933, %r932, %r995;
	shl.b32 	%r934, %r991, 4;
	shl.b32 	%r935, %r933, 1;
	xor.b32  	%r936, %r935, %r934;
	xor.b32  	%r937, %r936, %r933;
	xor.b32  	%r991, %r937, %r991;
	add.s32 	%r938, %r991, -381741371;
	add.s32 	%r939, %r548, -2;
	rem.u32 	%r940, %r938, %r939;
	add.s32 	%r941, %r940, 1;
	ld.global.u32 	%r942, [%rd2];
	mul.lo.s32 	%r943, %r942, %r1;
	mul.wide.s32 	%rd40, %r943, 4;
	add.s64 	%rd41, %rd1, %rd40;
	st.global.u32 	[%rd41], %r941;
	mov.b32 	%r1267, -381741371;
	mov.u32 	%r1265, %r993;
	mov.u32 	%r995, %r994;
$L__BB1_120:
	bar.sync 	0;
	ld.global.u32 	%r554, [%rd11];
	mul.lo.s32 	%r944, %r554, %r554;
	setp.lt.u32 	%p75, %r3, %r944;
	@%p75 bra 	$L__BB1_122;
	shr.u32 	%r945, %r995, 2;
	xor.b32  	%r946, %r945, %r995;
	shl.b32 	%r947, %r991, 4;
	shl.b32 	%r948, %r946, 1;
	xor.b32  	%r949, %r948, %r947;
	xor.b32  	%r950, %r949, %r946;
	xor.b32  	%r991, %r950, %r991;
	add.s32 	%r1267, %r1267, 362437;
	add.s32 	%r951, %r991, %r1267;
	add.s32 	%r952, %r554, -2;
	rem.u32 	%r953, %r951, %r952;
	mad.lo.s32 	%r954, %r554, %r953, %r554;
	ld.global.u32 	%r955, [%rd2];
	mul.lo.s32 	%r956, %r955, %r1;
	mul.wide.s32 	%rd42, %r956, 4;
	add.s64 	%rd43, %rd1, %rd42;
	st.global.u32 	[%rd43+4], %r954;
	mov.u32 	%r995, %r1265;
$L__BB1_122:
	setp.lt.u32 	%p76, %r4, 5;
	bar.sync 	0;
	@%p76 bra 	$L__BB1_124;
	shr.u32 	%r957, %r995, 2;
	xor.b32  	%r958, %r957, %r995;
	shl.b32 	%r959, %r958, 1;
	xor.b32  	%r960, %r959, %r991;
	xor.b32  	%r961, %r960, %r958;
	add.s32 	%r962, %r1267, %r961;
	add.s32 	%r963, %r962, 1;
	and.b32  	%r964, %r963, 3;
	add.s32 	%r965, %r964, 1;
	ld.global.u32 	%r966, [%rd2];
	mul.lo.s32 	%r967, %r966, %r1;
	mul.wide.s32 	%rd44, %r967, 4;
	add.s64 	%rd45, %rd1, %rd44;
	st.global.u32 	[%rd45+8], %r965;
$L__BB1_124:
	bar.sync 	0;
	ld.global.u32 	%r968, [%rd2];
	mul.lo.s32 	%r969, %r968, %r1;
	mul.wide.s32 	%rd46, %r969, 4;
	add.s64 	%rd47, %rd1, %rd46;
	ld.global.u32 	%r970, [%rd47+8];
	ld.global.u32 	%r971, [%rd47+4];
	ld.global.u32 	%r972, [%rd47];
	add.s32 	%r973, %r972, %r971;
	mul.wide.s32 	%rd48, %r973, 4;
	add.s64 	%rd49, %rd12, %rd48;
	st.global.u32 	[%rd49], %r970;
$L__BB1_125:
	bar.sync 	0;
	ret;

}
	// .globl	_Z15alghoritmKernelPiS_S_S_S_
.visible .entry _Z15alghoritmKernelPiS_S_S_S_(
	.param .u64 .ptr .align 1 _Z15alghoritmKernelPiS_S_S_S__param_0,
	.param .u64 .ptr .align 1 _Z15alghoritmKernelPiS_S_S_S__param_1,
	.param .u64 .ptr .align 1 _Z15alghoritmKernelPiS_S_S_S__param_2,
	.param .u64 .ptr .align 1 _Z15alghoritmKernelPiS_S_S_S__param_3,
	.param .u64 .ptr .align 1 _Z15alghoritmKernelPiS_S_S_S__param_4
)
{
	.reg .pred 	%p<21>;
	.reg .b32 	%r<176>;
	.reg .b64 	%rd<95>;

	ld.param.u64 	%rd10, [_Z15alghoritmKernelPiS_S_S_S__param_0];
	ld.param.u64 	%rd11, [_Z15alghoritmKernelPiS_S_S_S__param_1];
	ld.param.u64 	%rd12, [_Z15alghoritmKernelPiS_S_S_S__param_2];
	ld.param.u64 	%rd13, [_Z15alghoritmKernelPiS_S_S_S__param_3];
	ld.param.u64 	%rd14, [_Z15alghoritmKernelPiS_S_S_S__param_4];
	cvta.to.global.u64 	%rd1, %rd10;
	cvta.to.global.u64 	%rd2, %rd13;
	cvta.to.global.u64 	%rd15, %rd14;
	cvta.to.global.u64 	%rd3, %rd12;
	cvta.to.global.u64 	%rd4, %rd11;
	mov.u32 	%r1, %tid.x;
	ld.global.u32 	%r26, [%rd4];
	mul.lo.s32 	%r27, %r26, %r1;
	mul.wide.s32 	%rd16, %r27, 4;
	add.s64 	%rd17, %rd3, %rd16;
	ld.global.u32 	%r2, [%rd17];
	ld.global.u32 	%r3, [%rd17+4];
	add.s32 	%r4, %r3, %r2;
	mul.wide.s32 	%rd18, %r4, 4;
	add.s64 	%rd5, %rd15, %rd18;
	ld.global.u32 	%r25, [%rd5];
	setp.eq.s32 	%p1, %r25, 1;
	@%p1 bra 	$L__BB2_22;
	setp.ne.s32 	%p2, %r25, 0;
	@%p2 bra 	$L__BB2_42;
	mov.b32 	%r99, 1;
	st.global.u32 	[%rd5], %r99;
	add.s64 	%rd6, %rd2, %rd18;
	ld.global.u32 	%r98, [%rd6];
	setp.gt.s32 	%p12, %r98, 2;
	@%p12 bra 	$L__BB2_8;
	setp.eq.s32 	%p15, %r98, 1;
	@%p15 bra 	$L__BB2_12;
	setp.eq.s32 	%p16, %r98, 2;
	@%p16 bra 	$L__BB2_5;
	bra.uni 	$L__BB2_42;
$L__BB2_5:
	ld.global.u32 	%r135, [%rd4];
	mul.lo.s32 	%r136, %r135, %r1;
	mul.wide.s32 	%rd78, %r136, 4;
	add.s64 	%rd79, %rd3, %rd78;
	mov.b32 	%r137, 3;
	st.global.u32 	[%rd79+8], %r137;
	mov.b32 	%r169, 0;
	st.global.u32 	[%rd6], %r169;
	ld.global.u32 	%r5, [%rd1];
	div.s32 	%r138, %r3, %r5;
	add.s32 	%r139, %r5, -1;
	setp.eq.s32 	%p19, %r138, %r139;
	ld.global.u32 	%r140, [%rd4];
	mul.lo.s32 	%r141, %r140, %r1;
	mul.wide.s32 	%rd80, %r141, 4;
	add.s64 	%rd7, %rd3, %rd80;
	@%p19 bra 	$L__BB2_7;
	ld.global.u32 	%r142, [%rd7+4];
	div.s32 	%r143, %r142, %r5;
	mad.lo.s32 	%r169, %r5, %r143, %r5;
$L__BB2_7:
	st.global.u32 	[%rd7+4], %r169;
	ld.global.u32 	%r144, [%rd4];
	mul.lo.s32 	%r145, %r144, %r1;
	mul.wide.s32 	%rd81, %r145, 4;
	add.s64 	%rd82, %rd3, %rd81;
	ld.global.u32 	%r146, [%rd82];
	ld.global.u32 	%r147, [%rd82+4];
	ld.global.u32 	%r148, [%rd82+8];
	add.s32 	%r149, %r147, %r146;
	mul.wide.s32 	%rd83, %r149, 4;
	add.s64 	%rd84, %rd2, %rd83;
	st.global.u32 	[%rd84], %r148;
	bra.uni 	$L__BB2_42;
$L__BB2_8:
	setp.eq.s32 	%p13, %r98, 3;
	@%p13 bra 	$L__BB2_16;
	setp.eq.s32 	%p14, %r98, 4;
	@%p14 bra 	$L__BB2_10;
	bra.uni 	$L__BB2_42;
$L__BB2_10:
	ld.global.u32 	%r100, [%rd4];
	mul.lo.s32 	%r101, %r100, %r1;
	mul.wide.s32 	%rd58, %r101, 4;
	add.s64 	%rd59, %rd3, %rd58;
	mov.b32 	%r102, 1;
	st.global.u32 	[%rd59+8], %r102;
	mov.b32 	%r103, 0;
	st.global.u32 	[%rd6], %r103;
	ld.global.u32 	%r8, [%rd1];
	div.s32 	%r104, %r3, %r8;
	setp.ne.s32 	%p17, %r104, 0;
	@%p17 bra 	$L__BB2_20;
	ld.global.u32 	%r170, [%rd4];
	mov.u32 	%r171, %r8;
	bra.uni 	$L__BB2_21;
$L__BB2_12:
	ld.global.u32 	%r150, [%rd4];
	mul.lo.s32 	%r151, %r150, %r1;
	mul.wide.s32 	%rd85, %r151, 4;
	add.s64 	%rd86, %rd3, %rd85;
	mov.b32 	%r152, 2;
	st.global.u32 	[%rd86+8], %r152;
	mov.b32 	%r153, 0;
	st.global.u32 	[%rd6], %r153;
	ld.global.u32 	%r154, [%rd1];
	add.s32 	%r155, %r154, -1;
	setp.ne.s32 	%p20, %r2, %r155;
	@%p20 bra 	$L__BB2_14;
	ld.global.u32 	%r160, [%rd4];
	mul.lo.s32 	%r161, %r160, %r1;
	mul.wide.s32 	%rd89, %r161, 4;
	add.s64 	%rd90, %rd3, %rd89;
	mov.b32 	%r162, 0;
	st.global.u32 	[%rd90], %r162;
	bra.uni 	$L__BB2_15;
$L__BB2_14:
	ld.global.u32 	%r156, [%rd4];
	mul.lo.s32 	%r157, %r156, %r1;
	mul.wide.s32 	%rd87, %r157, 4;
	add.s64 	%rd88, %rd3, %rd87;
	ld.global.u32 	%r158, [%rd88];
	add.s32 	%r159, %r158, 1;
	st.global.u32 	[%rd88], %r159;
$L__BB2_15:
	ld.global.u32 	%r163, [%rd4];
	mul.lo.s32 	%r164, %r163, %r1;
	mul.wide.s32 	%rd91, %r164, 4;
	add.s64 	%rd92, %rd3, %rd91;
	ld.global.u32 	%r165, [%rd92];
	ld.global.u32 	%r166, [%rd92+4];
	ld.global.u32 	%r167, [%rd92+8];
	add.s32 	%r168, %r166, %r165;
	mul.wide.s32 	%rd93, %r168, 4;
	add.s64 	%rd94, %rd2, %rd93;
	st.global.u32 	[%rd94], %r167;
	bra.uni 	$L__BB2_42;
$L__BB2_16:
	ld.global.u32 	%r116, [%rd4];
	mul.lo.s32 	%r117, %r116, %r1;
	mul.wide.s32 	%rd68, %r117, 4;
	add.s64 	%rd69, %rd3, %rd68;
	mov.b32 	%r118, 4;
	st.global.u32 	[%rd69+8], %r118;
	mov.b32 	%r119, 0;
	st.global.u32 	[%rd6], %r119;
	setp.ne.s32 	%p18, %r2, 0;
	@%p18 bra 	$L__BB2_18;
	ld.global.u32 	%r124, [%rd4];
	mul.lo.s32 	%r125, %r124, %r1;
	mul.wide.s32 	%rd72, %r125, 4;
	add.s64 	%rd73, %rd3, %rd72;
	ld.global.u32 	%r126, [%rd1];
	add.s32 	%r127, %r126, -1;
	st.global.u32 	[%rd73], %r127;
	bra.uni 	$L__BB2_19;
$L__BB2_18:
	ld.global.u32 	%r120, [%rd4];
	mul.lo.s32 	%r121, %r120, %r1;
	mul.wide.s32 	%rd70, %r121, 4;
	add.s64 	%rd71, %rd3, %rd70;
	ld.global.u32 	%r122, [%rd71];
	add.s32 	%r123, %r122, -1;
	st.global.u32 	[%rd71], %r123;
$L__BB2_19:
	ld.global.u32 	%r128, [%rd4];
	mul.lo.s32 	%r129, %r128, %r1;
	mul.wide.s32 	%rd74, %r129, 4;
	add.s64 	%rd75, %rd3, %rd74;
	ld.global.u32 	%r130, [%rd75];
	ld.global.u32 	%r131, [%rd75+4];
	ld.global.u32 	%r132, [%rd75+8];
	add.s32 	%r133, %r131, %r130;
	mul.wide.s32 	%rd76, %r133, 4;
	add.s64 	%rd77, %rd2, %rd76;
	st.global.u32 	[%rd77], %r132;
	bra.uni 	$L__BB2_42;
$L__BB2_20:
	ld.global.u32 	%r170, [%rd4];
	mul.lo.s32 	%r105, %r170, %r1;
	mul.wide.s32 	%rd60, %r105, 4;
	add.s64 	%rd61, %rd3, %rd60;
	ld.global.u32 	%r106, [%rd61+4];
	div.s32 	%r171, %r106, %r8;
$L__BB2_21:
	add.s32 	%r107, %r171, -1;
	mul.lo.s32 	%r108, %r107, %r8;
	mul.lo.s32 	%r109, %r170, %r1;
	mul.wide.s32 	%rd62, %r109, 4;
	add.s64 	%rd63, %rd3, %rd62;
	st.global.u32 	[%rd63+4], %r108;
	ld.global.u32 	%r110, [%rd4];
	mul.lo.s32 	%r111, %r110, %r1;
	mul.wide.s32 	%rd64, %r111, 4;
	add.s64 	%rd65, %rd3, %rd64;
	ld.global.u32 	%r112, [%rd65];
	ld.global.u32 	%r113, [%rd65+4];
	ld.global.u32 	%r114, [%rd65+8];
	add.s32 	%r115, %r113, %r112;
	mul.wide.s32 	%rd66, %r115, 4;
	add.s64 	%rd67, %rd2, %rd66;
	st.global.u32 	[%rd67], %r114;
	bra.uni 	$L__BB2_42;
$L__BB2_22:
	mov.b32 	%r29, 0;
	st.global.u32 	[%rd5], %r29;
	add.s64 	%rd8, %rd2, %rd18;
	ld.global.u32 	%r28, [%rd8];
	setp.gt.s32 	%p3, %r28, 2;
	@%p3 bra 	$L__BB2_27;
	setp.eq.s32 	%p6, %r28, 1;
	@%p6 bra 	$L__BB2_32;
	setp.eq.s32 	%p7, %r28, 2;
	@%p7 bra 	$L__BB2_25;
	bra.uni 	$L__BB2_42;
$L__BB2_25:
	ld.global.u32 	%r65, [%rd4];
	mul.lo.s32 	%r66, %r65, %r1;
	mul.wide.s32 	%rd37, %r66, 4;
	add.s64 	%rd38, %rd3, %rd37;
	mov.b32 	%r67, 1;
	st.global.u32 	[%rd38+8], %r67;
	mov.b32 	%r68, 0;
	st.global.u32 	[%rd8], %r68;
	setp.ne.s32 	%p10, %r3, 0;
	@%p10 bra 	$L__BB2_36;
	ld.global.u32 	%r173, [%rd1];
	ld.global.u32 	%r172, [%rd4];
	mov.u32 	%r174, %r173;
	bra.uni 	$L__BB2_37;
$L__BB2_27:
	setp.eq.s32 	%p4, %r28, 3;
	@%p4 bra 	$L__BB2_38;
	setp.eq.s32 	%p5, %r28, 4;
	@%p5 bra 	$L__BB2_29;
	bra.uni 	$L__BB2_42;
$L__BB2_29:
	ld.global.u32 	%r31, [%rd4];
	mul.lo.s32 	%r32, %r31, %r1;
	mul.wide.s32 	%rd20, %r32, 4;
	add.s64 	%rd21, %rd3, %rd20;
	mov.b32 	%r33, 3;
	st.global.u32 	[%rd21+8], %r33;
	mov.b32 	%r175, 0;
	st.global.u32 	[%rd8], %r175;
	ld.global.u32 	%r22, [%rd1];
	div.s32 	%r34, %r3, %r22;
	add.s32 	%r35, %r22, -1;
	setp.eq.s32 	%p8, %r34, %r35;
	ld.global.u32 	%r36, [%rd4];
	mul.lo.s32 	%r37, %r36, %r1;
	mul.wide.s32 	%rd22, %r37, 4;
	add.s64 	%rd9, %rd3, %rd22;
	@%p8 bra 	$L__BB2_31;
	ld.global.u32 	%r38, [%rd9+4];
	div.s32 	%r39, %r38, %r22;
	mad.lo.s32 	%r175, %r22, %r39, %r22;
$L__BB2_31:
	st.global.u32 	[%rd9+4], %r175;
	ld.global.u32 	%r40, [%rd4];
	mul.lo.s32 	%r41, %r40, %r1;
	mul.wide.s32 	%rd23, %r41, 4;
	add.s64 	%rd24, %rd3, %rd23;
	ld.global.u32 	%r42, [%rd24];
	ld.global.u32 	%r43, [%rd24+4];
	ld.global.u32 	%r44, [%rd24+8];
	add.s32 	%r45, %r43, %r42;
	mul.wide.s32 	%rd25, %r45, 4;
	add.s64 	%rd26, %rd2, %rd25;
	st.global.u32 	[%rd26], %r44;
	bra.uni 	$L__BB2_42;
$L__BB2_32:
	ld.global.u32 	%r80, [%rd4];
	mul.lo.s32 	%r81, %r80, %r1;
	mul.wide.s32 	%rd47, %r81, 4;
	add.s64 	%rd48, %rd3, %rd47;
	mov.b32 	%r82, 4;
	st.global.u32 	[%rd48+8], %r82;
	mov.b32 	%r83, 0;
	st.global.u32 	[%rd8], %r83;
	setp.ne.s32 	%p11, %r2, 0;
	@%p11 bra 	$L__BB2_34;
	ld.global.u32 	%r88, [%rd4];
	mul.lo.s32 	%r89, %r88, %r1;
	mul.wide.s32 	%rd51, %r89, 4;
	add.s64 	%rd52, %rd3, %rd51;
	ld.global.u32 	%r90, [%rd1];
	add.s32 	%r91, %r90, -1;
	st.global.u32 	[%rd52], %r91;
	bra.uni 	$L__BB2_35;
$L__BB2_34:
	ld.global.u32 	%r84, [%rd4];
	mul.lo.s32 	%r85, %r84, %r1;
	mul.wide.s32 	%rd49, %r85, 4;
	add.s64 	%rd50, %rd3, %rd49;
	ld.global.u32 	%r86, [%rd50];
	add.s32 	%r87, %r86, -1;
	st.global.u32 	[%rd50], %r87;
$L__BB2_35:
	ld.global.u32 	%r92, [%rd4];
	mul.lo.s32 	%r93, %r92, %r1;
	mul.wide.s32 	%rd53, %r93, 4;
	add.s64 	%rd54, %rd3, %rd53;
	ld.global.u32 	%r94, [%rd54];
	ld.global.u32 	%r95, [%rd54+4];
	ld.global.u32 	%r96, [%rd54+8];
	add.s32 	%r97, %r95, %r94;
	mul.wide.s32 	%rd55, %r97, 4;
	add.s64 	%rd56, %rd2, %rd55;
	st.global.u32 	[%rd56], %r96;
	bra.uni 	$L__BB2_42;
$L__BB2_36:
	ld.global.u32 	%r172, [%rd4];
	mul.lo.s32 	%r69, %r172, %r1;
	mul.wide.s32 	%rd39, %r69, 4;
	add.s64 	%rd40, %rd3, %rd39;
	ld.global.u32 	%r70, [%rd40+4];
	ld.global.u32 	%r173, [%rd1];
	div.s32 	%r174, %r70, %r173;
$L__BB2_37:
	add.s32 	%r71, %r174, -1;
	mul.lo.s32 	%r72, %r71, %r173;
	mul.lo.s32 	%r73, %r172, %r1;
	mul.wide.s32 	%rd41, %r73, 4;
	add.s64 	%rd42, %rd3, %rd41;
	st.global.u32 	[%rd42+4], %r72;
	ld.global.u32 	%r74, [%rd4];
	mul.lo.s32 	%r75, %r74, %r1;
	mul.wide.s32 	%rd43, %r75, 4;
	add.s64 	%rd44, %rd3, %rd43;
	ld.global.u32 	%r76, [%rd44];
	ld.global.u32 	%r77, [%rd44+4];
	ld.global.u32 	%r78, [%rd44+8];
	add.s32 	%r79, %r77, %r76;
	mul.wide.s32 	%rd45, %r79, 4;
	add.s64 	%rd46, %rd2, %rd45;
	st.global.u32 	[%rd46], %r78;
	bra.uni 	$L__BB2_42;
$L__BB2_38:
	ld.global.u32 	%r46, [%rd4];
	mul.lo.s32 	%r47, %r46, %r1;
	mul.wide.s32 	%rd27, %r47, 4;
	add.s64 	%rd28, %rd3, %rd27;
	mov.b32 	%r48, 2;
	st.global.u32 	[%rd28+8], %r48;
	mov.b32 	%r49, 0;
	st.global.u32 	[%rd8], %r49;
	ld.global.u32 	%r50, [%rd1];
	add.s32 	%r51, %r50, -1;
	setp.ne.s32 	%p9, %r2, %r51;
	@%p9 bra 	$L__BB2_40;
	ld.global.u32 	%r56, [%rd4];
	mul.lo.s32 	%r57, %r56, %r1;
	mul.wide.s32 	%rd31, %r57, 4;
	add.s64 	%rd32, %rd3, %rd31;
	mov.b32 	%r58, 0;
	st.global.u32 	[%rd32], %r58;
	bra.uni 	$L__BB2_41;
$L__BB2_40:
	ld.global.u32 	%r52, [%rd4];
	mul.lo.s32 	%r53, %r52, %r1;
	mul.wide.s32 	%rd29, %r53, 4;
	add.s64 	%rd30, %rd3, %rd29;
	ld.global.u32 	%r54, [%rd30];
	add.s32 	%r55, %r54, 1;
	st.global.u32 	[%rd30], %r55;
$L__BB2_41:
	ld.global.u32 	%r59, [%rd4];
	mul.lo.s32 	%r60, %r59, %r1;
	mul.wide.s32 	%rd33, %r60, 4;
	add.s64 	%rd34, %rd3, %rd33;
	ld.global.u32 	%r61, [%rd34];
	ld.global.u32 	%r62, [%rd34+4];
	ld.global.u32 	%r63, [%rd34+8];
	add.s32 	%r64, %r62, %r61;
	mul.wide.s32 	%rd35, %r64, 4;
	add.s64 	%rd36, %rd2, %rd35;
	st.global.u32 	[%rd36], %r63;
$L__BB2_42:
	bar.sync 	0;
	ret;

}


// ===== COMPILED SASS (sm_100) =====

	.target	sm_100

	.elftype	@"ET_EXEC"


//--------------------- .note.nv.tkinfo           --------------------------
	.section	.note.nv.tkinfo,"",@"SHT_NOTE"
	.sectionflags	@"SHF_NOTE_NV_TKINFO"
	.tkinfo
        /*0018*/ 	.word	0x00000002
        /*0030*/ 	.string	""
        /*0030*/ 	.string	"ptxas"
        /*0030*/ 	.string	"Cuda compilation tools, release 13.0, V13.0.88"
        /*0030*/ 	.string	"Build cuda_13.0.r13.0/compiler.36424714_0"
        /*0030*/ 	.string	"-arch sm_100 -m 64 "



//--------------------- .note.nv.cuinfo           --------------------------
	.section	.note.nv.cuinfo,"",@"SHT_NOTE"
	.sectionflags	@"SHF_NOTE_NV_CUINFO"
        /*0018*/ 	.short	0x0002
        /*001a*/ 	.short	0x0064
        /*001c*/ 	.short	0x0082
	.zero		2


//--------------------- .nv.info                  --------------------------
	.section	.nv.info,"",@"SHT_CUDA_INFO"
	.align	4


	//----- nvinfo : EIATTR_REGCOUNT
	.align		4
        /*0000*/ 	.byte	0x04, 0x2f
        /*0002*/ 	.short	(.L_13 - .L_12)
	.align		4
.L_12:
        /*0004*/ 	.word	index@(_Z12searchKrenelPiS_S_S_S_)
        /*0008*/ 	.word	0x00000027


	//----- nvinfo : EIATTR_FRAME_SIZE
	.align		4
.L_13:
        /*000c*/ 	.byte	0x04, 0x11
        /*000e*/ 	.short	(.L_15 - .L_14)
	.align		4
.L_14:
        /*0010*/ 	.word	index@(_Z12searchKrenelPiS_S_S_S_)
        /*0014*/ 	.word	0x00000048


	//----- nvinfo : EIATTR_REGCOUNT
	.align		4
.L_15:
        /*0018*/ 	.byte	0x04, 0x2f
        /*001a*/ 	.short	(.L_17 - .L_16)
	.align		4
.L_16:
        /*001c*/ 	.word	index@(_Z15findFailsKernelPiS_S_S_S_)
        /*0020*/ 	.word	0x00000020


	//----- nvinfo : EIATTR_FRAME_SIZE
	.align		4
.L_17:
        /*0024*/ 	.byte	0x04, 0x11
        /*0026*/ 	.short	(.L_19 - .L_18)
	.align		4
.L_18:
        /*0028*/ 	.word	index@(_Z15findFailsKernelPiS_S_S_S_)
        /*002c*/ 	.word	0x00000038


	//----- nvinfo : EIATTR_REGCOUNT
	.align		4
.L_19:
        /*0030*/ 	.byte	0x04, 0x2f
        /*0032*/ 	.short	(.L_21 - .L_20)
	.align		4
.L_20:
        /*0034*/ 	.word	index@(_Z15alghoritmKernelPiS_S_S_S_)
        /*0038*/ 	.word	0x0000001a


	//----- nvinfo : EIATTR_FRAME_SIZE
	.align		4
.L_21:
        /*003c*/ 	.byte	0x04, 0x11
        /*003e*/ 	.short	(.L_23 - .L_22)
	.align		4
.L_22:
        /*0040*/ 	.word	index@(_Z15alghoritmKernelPiS_S_S_S_)
        /*0044*/ 	.word	0x00000000


	//----- nvinfo : EIATTR_MIN_STACK_SIZE
	.align		4
.L_23:
        /*0048*/ 	.byte	0x04, 0x12
        /*004a*/ 	.short	(.L_25 - .L_24)
	.align		4
.L_24:
        /*004c*/ 	.word	index@(_Z15alghoritmKernelPiS_S_S_S_)
        /*0050*/ 	.word	0x00000000


	//----- nvinfo : EIATTR_MIN_STACK_SIZE
	.align		4
.L_25:
        /*0054*/ 	.byte	0x04, 0x12
        /*0056*/ 	.short	(.L_27 - .L_26)
	.align		4
.L_26:
        /*0058*/ 	.word	index@(_Z15findFailsKernelPiS_S_S_S_)
        /*005c*/ 	.word	0x00000038


	//----- nvinfo : EIATTR_MIN_STACK_SIZE
	.align		4
.L_27:
        /*0060*/ 	.byte	0x04, 0x12
        /*0062*/ 	.short	(.L_29 - .L_28)
	.align		4
.L_28:
        /*0064*/ 	.word	index@(_Z12searchKrenelPiS_S_S_S_)
        /*0068*/ 	.word	0x00000048
.L_29:


//--------------------- .nv.compat                --------------------------
	.section	.nv.compat,"",@"SHT_CUDA_COMPAT_INFO"
	.align	4
        /*0000*/ 	.byte	0x02, 0x09, 0x00, 0x00, 0x02, 0x02, 0x01, 0x00, 0x02, 0x05, 0x05, 0x00, 0x03, 0x07, 0x01, 0x01
        /*0010*/ 	.byte	0x02, 0x03, 0x00, 0x00, 0x02, 0x06, 0x01, 0x00, 0x04, 0x0b, 0x08, 0x00, 0x09, 0x00, 0x00, 0x00
        /*0020*/ 	.byte	0x00, 0x00, 0x00, 0x00


//--------------------- .nv.info._Z15alghoritmKernelPiS_S_S_S_ --------------------------
	.section	.nv.info._Z15alghoritmKernelPiS_S_S_S_,"",@"SHT_CUDA_INFO"
	.sectionflags	@""
	.align	4


	//----- nvinfo : EIATTR_CUDA_API_VERSION
	.align		4
        /*0000*/ 	.byte	0x04, 0x37
        /*0002*/ 	.short	(.L_31 - .L_30)
.L_30:
        /*0004*/ 	.word	0x00000082


	//----- nvinfo : EIATTR_KPARAM_INFO
	.align		4
.L_31:
        /*0008*/ 	.byte	0x04, 0x17
        /*000a*/ 	.short	(.L_33 - .L_32)
.L_32:
        /*000c*/ 	.word	0x00000000
        /*0010*/ 	.short	0x0004
        /*0012*/ 	.short	0x0020
        /*0014*/ 	.byte	0x00, 0xf5, 0x21, 0x00


	//----- nvinfo : EIATTR_KPARAM_INFO
	.align		4
.L_33:
        /*0018*/ 	.byte	0x04, 0x17
        /*001a*/ 	.short	(.L_35 - .L_34)
.L_34:
        /*001c*/ 	.word	0x00000000
        /*0020*/ 	.short	0x0003
        /*0022*/ 	.short	0x0018
        /*0024*/ 	.byte	0x00, 0xf5, 0x21, 0x00


	//----- nvinfo : EIATTR_KPARAM_INFO
	.align		4
.L_35:
        /*0028*/ 	.byte	0x04, 0x17
        /*002a*/ 	.short	(.L_37 - .L_36)
.L_36:
        /*002c*/ 	.word	0x00000000
        /*0030*/ 	.short	0x0002
        /*0032*/ 	.short	0x0010
        /*0034*/ 	.byte	0x00, 0xf5, 0x21, 0x00


	//----- nvinfo : EIATTR_KPARAM_INFO
	.align		4
.L_37:
        /*0038*/ 	.byte	0x04, 0x17
        /*003a*/ 	.short	(.L_39 - .L_38)
.L_38:
        /*003c*/ 	.word	0x00000000
        /*0040*/ 	.short	0x0001
        /*0042*/ 	.short	0x0008
        /*0044*/ 	.byte	0x00, 0xf5, 0x21, 0x00


	//----- nvinfo : EIATTR_KPARAM_INFO
	.align		4
.L_39:
        /*0048*/ 	.byte	0x04, 0x17
        /*004a*/ 	.short	(.L_41 - .L_40)
.L_40:
        /*004c*/ 	.word	0x00000000
        /*0050*/ 	.short	0x0000
        /*0052*/ 	.short	0x0000
        /*0054*/ 	.byte	0x00, 0xf5, 0x21, 0x00


	//----- nvinfo : EIATTR_SPARSE_MMA_MASK
	.align		4
.L_41:
        /*0058*/ 	.byte	0x03, 0x50
        /*005a*/ 	.short	0x0000


	//----- nvinfo : EIATTR_MAXREG_COUNT
	.align		4
        /*005c*/ 	.byte	0x03, 0x1b
        /*005e*/ 	.short	0x00ff


	//----- nvinfo : EIATTR_NUM_BARRIERS
	.align		4
        /*0060*/ 	.byte	0x02, 0x4c
        /*0062*/ 	.byte	0x01
	.zero		1


	//----- nvinfo : EIATTR_MERCURY_ISA_VERSION
	.align		4
        /*0064*/ 	.byte	0x03, 0x5f
        /*0066*/ 	.short	0x0101


	//----- nvinfo : EIATTR_VRC_CTA_INIT_COUNT
	.align		4
        /*0068*/ 	.byte	0x02, 0x4a
	.zero		1
	.zero		1


	//----- nvinfo : EIATTR_EXIT_INSTR_OFFSETS
	.align		4
        /*006c*/ 	.byte	0x04, 0x1c
        /*006e*/ 	.short	(.L_43 - .L_42)


	//   ....[0]....
.L_42:
        /*0070*/ 	.word	0x00001be0


	//----- nvinfo : EIATTR_INDIRECT_BRANCH_TARGETS
	.align		4
.L_43:
        /*0074*/ 	.byte	0x04, 0x34
        /*0076*/ 	.short	(.L_45 - .L_44)


	//   ....[0]....
.L_44:
        /*0078*/ 	.word	.L_x_49@srel
        /*007c*/ 	.short	0x0
        /*007e*/ 	.short	0x0
        /*0080*/ 	.word	0x3
        /*0084*/ 	.word	.L_x_50@srel
        /*0088*/ 	.word	.L_x_51@srel
        /*008c*/ 	.word	.L_x_2@srel


	//   ....[1]....
        /*0090*/ 	.word	.L_x_53@srel
        /*0094*/ 	.short	0x0
        /*0096*/ 	.short	0x0
        /*0098*/ 	.word	0x3
        /*009c*/ 	.word	.L_x_54@srel
        /*00a0*/ 	.word	.L_x_55@srel
        /*00a4*/ 	.word	.L_x_2@srel


	//   ....[2]....
        /*00a8*/ 	.word	.L_x_57@srel
        /*00ac*/ 	.short	0x0
        /*00ae*/ 	.short	0x0
        /*00b0*/ 	.word	0x3
        /*00b4*/ 	.word	.L_x_58@srel
        /*00b8*/ 	.word	.L_x_59@srel
        /*00bc*/ 	.word	.L_x_2@srel


	//   ....[3]....
        /*00c0*/ 	.word	.L_x_61@srel
        /*00c4*/ 	.short	0x0
        /*00c6*/ 	.short	0x0
        /*00c8*/ 	.word	0x3
        /*00cc*/ 	.word	.L_x_62@srel
        /*00d0*/ 	.word	.L_x_63@srel
        /*00d4*/ 	.word	.L_x_2@srel


	//----- nvinfo : EIATTR_CRS_STACK_SIZE
	.align		4
.L_45:
        /*00d8*/ 	.byte	0x04, 0x1e
        /*00da*/ 	.short	(.L_47 - .L_46)
.L_46:
        /*00dc*/ 	.word	0x00000000


	//----- nvinfo : EIATTR_CBANK_PARAM_SIZE
	.align		4
.L_47:
        /*00e0*/ 	.byte	0x03, 0x19
        /*00e2*/ 	.short	0x0028


	//----- nvinfo : EIATTR_PARAM_CBANK
	.align		4
        /*00e4*/ 	.byte	0x04, 0x0a
        /*00e6*/ 	.short	(.L_49 - .L_48)
	.align		4
.L_48:
        /*00e8*/ 	.word	index@(.nv.constant0._Z15alghoritmKernelPiS_S_S_S_)
        /*00ec*/ 	.short	0x0380
        /*00ee*/ 	.short	0x0028


	//----- nvinfo : EIATTR_SW_WAR
	.align		4
.L_49:
        /*00f0*/ 	.byte	0x04, 0x36
        /*00f2*/ 	.short	(.L_51 - .L_50)
.L_50:
        /*00f4*/ 	.word	0x00000008
.L_51:


//--------------------- .nv.info._Z15findFailsKernelPiS_S_S_S_ --------------------------
	.section	.nv.info._Z15findFailsKernelPiS_S_S_S_,"",@"SHT_CUDA_INFO"
	.sectionflags	@""
	.align	4


	//----- nvinfo : EIATTR_CUDA_API_VERSION
	.align		4
        /*0000*/ 	.byte	0x04, 0x37
        /*0002*/ 	.short	(.L_53 - .L_52)
.L_52:
        /*0004*/ 	.word	0x00000082


	//----- nvinfo : EIATTR_KPARAM_INFO
	.align		4
.L_53:
        /*0008*/ 	.byte	0x04, 0x17
        /*000a*/ 	.short	(.L_55 - .L_54)
.L_54:
        /*000c*/ 	.word	0x00000000
        /*0010*/ 	.short	0x0004
        /*0012*/ 	.short	0x0020
        /*0014*/ 	.byte	0x00, 0xf5, 0x21, 0x00


	//----- nvinfo : EIATTR_KPARAM_INFO
	.align		4
.L_55:
        /*0018*/ 	.byte	0x04, 0x17
        /*001a*/ 	.short	(.L_57 - .L_56)
.L_56:
        /*001c*/ 	.word	0x00000000
        /*0020*/ 	.short	0x0003
        /*0022*/ 	.short	0x0018
        /*0024*/ 	.byte	0x00, 0xf5, 0x21, 0x00


	//----- nvinfo : EIATTR_KPARAM_INFO
	.align		4
.L_57:
        /*0028*/ 	.byte	0x04, 0x17
        /*002a*/ 	.short	(.L_59 - .L_58)
.L_58:
        /*002c*/ 	.word	0x00000000
        /*0030*/ 	.short	0x0002
        /*0032*/ 	.short	0x0010
        /*0034*/ 	.byte	0x00, 0xf5, 0x21, 0x00


	//----- nvinfo : EIATTR_KPARAM_INFO
	.align		4
.L_59:
        /*0038*/ 	.byte	0x04, 0x17
        /*003a*/ 	.short	(.L_61 - .L_60)
.L_60:
        /*003c*/ 	.word	0x00000000
        /*0040*/ 	.short	0x0001
        /*0042*/ 	.short	0x0008
        /*0044*/ 	.byte	0x00, 0xf5, 0x21, 0x00


	//----- nvinfo : EIATTR_KPARAM_INFO
	.align		4
.L_61:
        /*0048*/ 	.byte	0x04, 0x17
        /*004a*/ 	.short	(.L_63 - .L_62)
.L_62:
        /*004c*/ 	.word	0x00000000
        /*0050*/ 	.short	0x0000
        /*0052*/ 	.short	0x0000
        /*0054*/ 	.byte	0x00, 0xf5, 0x21, 0x00


	//----- nvinfo : EIATTR_SPARSE_MMA_MASK
	.align		4
.L_63:
        /*0058*/ 	.byte	0x03, 0x50
        /*005a*/ 	.short	0x0000


	//----- nvinfo : EIATTR_MAXREG_COUNT
	.align		4
        /*005c*/ 	.byte	0x03, 0x1b
        /*005e*/ 	.short	0x00ff


	//----- nvinfo : EIATTR_NUM_BARRIERS
	.align		4
        /*0060*/ 	.byte	0x02, 0x4c
        /*0062*/ 	.byte	0x01
	.zero		1


	//----- nvinfo : EIATTR_EXTERNS
	.align		4
        /*0064*/ 	.byte	0x04, 0x0f
        /*0066*/ 	.short	(.L_65 - .L_64)


	//   ....[0]....
	.align		4
.L_64:
        /*0068*/ 	.word	index@(vprintf)


	//----- nvinfo : EIATTR_MERCURY_ISA_VERSION
	.align		4
.L_65:
        /*006c*/ 	.byte	0x03, 0x5f
        /*006e*/ 	.short	0x0101


	//----- nvinfo : EIATTR_VRC_CTA_INIT_COUNT
	.align		4
        /*0070*/ 	.byte	0x02, 0x4a
	.zero		1
	.zero		1


	//----- nvinfo : EIATTR_SYSCALL_OFFSETS
	.align		4
        /*0074*/ 	.byte	0x04, 0x46
        /*0076*/ 	.short	(.L_67 - .L_66)


	//   ....[0]....
.L_66:
        /*0078*/ 	.word	0x00002880


	//----- nvinfo : EIATTR_EXIT_INSTR_OFFSETS
	.align		4
.L_67:
        /*007c*/ 	.byte	0x04, 0x1c
        /*007e*/ 	.short	(.L_69 - .L_68)


	//   ....[0]....
.L_68:
        /*0080*/ 	.word	0x00002fc0


	//----- nvinfo : EIATTR_CRS_STACK_SIZE
	.align		4
.L_69:
        /*0084*/ 	.byte	0x04, 0x1e
        /*0086*/ 	.short	(.L_71 - .L_70)
.L_70:
        /*0088*/ 	.word	0x00000000


	//----- nvinfo : EIATTR_CBANK_PARAM_SIZE
	.align		4
.L_71:
        /*008c*/ 	.byte	0x03, 0x19
        /*008e*/ 	.short	0x0028


	//----- nvinfo : EIATTR_PARAM_CBANK
	.align		4
        /*0090*/ 	.byte	0x04, 0x0a
        /*0092*/ 	.short	(.L_73 - .L_72)
	.align		4
.L_72:
        /*0094*/ 	.word	index@(.nv.constant0._Z15findFailsKernelPiS_S_S_S_)
        /*0098*/ 	.short	0x0380
        /*009a*/ 	.short	0x0028


	//----- nvinfo : EIATTR_SW_WAR
	.align		4
.L_73:
        /*009c*/ 	.byte	0x04, 0x36
        /*009e*/ 	.short	(.L_75 - .L_74)
.L_74:
        /*00a0*/ 	.word	0x00000008
.L_75:


//--------------------- .nv.info._Z12searchKrenelPiS_S_S_S_ --------------------------
	.section	.nv.info._Z12searchKrenelPiS_S_S_S_,"",@"SHT_CUDA_INFO"
	.sectionflags	@""
	.align	4


	//----- nvinfo : EIATTR_CUDA_API_VERSION
	.align		4
        /*0000*/ 	.byte	0x04, 0x37
        /*0002*/ 	.short	(.L_77 - .L_76)
.L_76:
        /*0004*/ 	.word	0x00000082


	//----- nvinfo : EIATTR_KPARAM_INFO
	.align		4
.L_77:
        /*0008*/ 	.byte	0x04, 0x17
        /*000a*/ 	.short	(.L_79 - .L_78)
.L_78:
        /*000c*/ 	.word	0x00000000
        /*0010*/ 	.short	0x0004
        /*0012*/ 	.short	0x0020
        /*0014*/ 	.byte	0x00, 0xf5, 0x21, 0x00


	//----- nvinfo : EIATTR_KPARAM_INFO
	.align		4
.L_79:
        /*0018*/ 	.byte	0x04, 0x17
        /*001a*/ 	.short	(.L_81 - .L_80)
.L_80:
        /*001c*/ 	.word	0x00000000
        /*0020*/ 	.short	0x0003
        /*0022*/ 	.short	0x0018
        /*0024*/ 	.byte	0x00, 0xf5, 0x21, 0x00


	//----- nvinfo : EIATTR_KPARAM_INFO
	.align		4
.L_81:
        /*0028*/ 	.byte	0x04, 0x17
        /*002a*/ 	.short	(.L_83 - .L_82)
.L_82:
        /*002c*/ 	.word	0x00000000
        /*0030*/ 	.short	0x0002
        /*0032*/ 	.short	0x0010
        /*0034*/ 	.byte	0x00, 0xf5, 0x21, 0x00


	//----- nvinfo : EIATTR_KPARAM_INFO
	.align		4
.L_83:
        /*0038*/ 	.byte	0x04, 0x17
        /*003a*/ 	.short	(.L_85 - .L_84)
.L_84:
        /*003c*/ 	.word	0x00000000
        /*0040*/ 	.short	0x0001
        /*0042*/ 	.short	0x0008
        /*0044*/ 	.byte	0x00, 0xf5, 0x21, 0x00


	//----- nvinfo : EIATTR_KPARAM_INFO
	.align		4
.L_85:
        /*0048*/ 	.byte	0x04, 0x17
        /*004a*/ 	.short	(.L_87 - .L_86)
.L_86:
        /*004c*/ 	.word	0x00000000
        /*0050*/ 	.short	0x0000
        /*0052*/ 	.short	0x0000
        /*0054*/ 	.byte	0x00, 0xf5, 0x21, 0x00


	//----- nvinfo : EIATTR_SPARSE_MMA_MASK
	.align		4
.L_87:
        /*0058*/ 	.byte	0x03, 0x50
        /*005a*/ 	.short	0x0000


	//----- nvinfo : EIATTR_MAXREG_COUNT
	.align		4
        /*005c*/ 	.byte	0x03, 0x1b
        /*005e*/ 	.short	0x00ff


	//----- nvinfo : EIATTR_NUM_BARRIERS
	.align		4
        /*0060*/ 	.byte	0x02, 0x4c
        /*0062*/ 	.byte	0x01
	.zero		1


	//----- nvinfo : EIATTR_EXTERNS
	.align		4
        /*0064*/ 	.byte	0x04, 0x0f
        /*0066*/ 	.short	(.L_89 - .L_88)


	//   ....[0]....
	.align		4
.L_88:
        /*0068*/ 	.word	index@(vprintf)


	//----- nvinfo : EIATTR_MERCURY_ISA_VERSION
	.align		4
.L_89:
        /*006c*/ 	.byte	0x03, 0x5f
        /*006e*/ 	.short	0x0101


	//----- nvinfo : EIATTR_VRC_CTA_INIT_COUNT
	.align		4
        /*0070*/ 	.byte	0x02, 0x4a
	.zero		1
	.zero		1


	//----- nvinfo : EIATTR_SYSCALL_OFFSETS
	.align		4
        /*0074*/ 	.byte	0x04, 0x46
        /*0076*/ 	.short	(.L_91 - .L_90)


	//   ....[0]....
.L_90:
        /*0078*/ 	.word	0x00002d80


	//   ....[1]....
        /*007c*/ 	.word	0x000034f0


	//----- nvinfo : EIATTR_EXIT_INSTR_OFFSETS
	.align		4
.L_91:
        /*0080*/ 	.byte	0x04, 0x1c
        /*0082*/ 	.short	(.L_93 - .L_92)


	//   ....[0]....
.L_92:
        /*0084*/ 	.word	0x00002760


	//   ....[1]....
        /*0088*/ 	.word	0x00003660


	//----- nvinfo : EIATTR_CRS_STACK_SIZE
	.align		4
.L_93:
        /*008c*/ 	.byte	0x04, 0x1e
        /*008e*/ 	.short	(.L_95 - .L_94)
.L_94:
        /*0090*/ 	.word	0x00000000


	//----- nvinfo : EIATTR_CBANK_PARAM_SIZE
	.align		4
.L_95:
        /*0094*/ 	.byte	0x03, 0x19
        /*0096*/ 	.short	0x0028


	//----- nvinfo : EIATTR_PARAM_CBANK
	.align		4
        /*0098*/ 	.byte	0x04, 0x0a
        /*009a*/ 	.short	(.L_97 - .L_96)
	.align		4
.L_96:
        /*009c*/ 	.word	index@(.nv.constant0._Z12searchKrenelPiS_S_S_S_)
        /*00a0*/ 	.short	0x0380
        /*00a2*/ 	.short	0x0028


	//----- nvinfo : EIATTR_SW_WAR
	.align		4
.L_97:
        /*00a4*/ 	.byte	0x04, 0x36
        /*00a6*/ 	.short	(.L_99 - .L_98)
.L_98:
        /*00a8*/ 	.word	0x00000008
.L_99:


//--------------------- .nv.callgraph             --------------------------
	.section	.nv.callgraph,"",@"SHT_CUDA_CALLGRAPH"
	.align	4
	.sectionentsize	8
	.align		4
        /*0000*/ 	.word	0x00000000
	.align		4
        /*0004*/ 	.word	0xffffffff
	.align		4
        /*0008*/ 	.word	index@(_Z15findFailsKernelPiS_S_S_S_)
	.align		4
        /*000c*/ 	.word	index@(vprintf)
	.align		4
        /*0010*/ 	.word	index@(_Z12searchKrenelPiS_S_S_S_)
	.align		4
        /*0014*/ 	.word	index@(vprintf)
	.align		4
        /*0018*/ 	.word	0x00000000
	.align		4
        /*001c*/ 	.word	0xfffffffe
	.align		4
        /*0020*/ 	.word	0x00000000
	.align		4
        /*0024*/ 	.word	0xfffffffd
	.align		4
        /*0028*/ 	.word	0x00000000
	.align		4
        /*002c*/ 	.word	0xfffffffc


//--------------------- .nv.constant4             --------------------------
	.section	.nv.constant4,"a",@progbits
	.align	8
	.align		8
.nv.constant4:
        /*0000*/ 	.dword	precalc_xorwow_matrix
	.align		8
        /*0008*/ 	.dword	precalc_xorwow_offset_matrix
	.align		8
        /*0010*/ 	.dword	mrg32k3aM1
	.align		8
        /*0018*/ 	.dword	mrg32k3aM2
	.align		8
        /*0020*/ 	.dword	mrg32k3aM1SubSeq
	.align		8
        /*0028*/ 	.dword	mrg32k3aM2SubSeq
	.align		8
        /*0030*/ 	.dword	mrg32k3aM1Seq
	.align		8
        /*0038*/ 	.dword	mrg32k3aM2Seq
	.align		8
        /*0040*/ 	.dword	$str
	.align		8
        /*0048*/ 	.dword	$str$1
	.align		8
        /*0050*/ 	.dword	$str$2
	.align		8
        /*0058*/ 	.dword	vprintf


//--------------------- .nv.constant3             --------------------------
	.section	.nv.constant3,"a",@progbits
	.align	8
.nv.constant3:
	.type		__cr_lgamma_table,@object
	.size		__cr_lgamma_table,(.L_8 - __cr_lgamma_table)
__cr_lgamma_table:
        /*0000*/ 	.byte	0x00, 0x00, 0x00, 0x00, 0x00, 0x00, 0x00, 0x00, 0x00, 0x00, 0x00, 0x00, 0x00, 0x00, 0x00, 0x00
        /*0010*/ 	.byte	0xef, 0x39, 0xfa, 0xfe, 0x42, 0x2e, 0xe6, 0x3f, 0x02, 0x20, 0x2a, 0xfa, 0x0b, 0xab, 0xfc, 0x3f
        /*0020*/ 	.byte	0xf9, 0x2c, 0x92, 0x7c, 0xa7, 0x6c, 0x09, 0x40, 0xc9, 0x79, 0x44, 0x3c, 0x64, 0x26, 0x13, 0x40
        /*0030*/ 	.byte	0xca, 0x01, 0xcf, 0x3a, 0x27, 0x51, 0x1a, 0x40, 0x30, 0xcc, 0x2d, 0xf3, 0xe1, 0x0c, 0x21, 0x40
        /*0040*/ 	.byte	0x0d, 0xb7, 0xfc, 0x82, 0x8e, 0x35, 0x25, 0x40
.L_8:


//--------------------- .nv.constant2._Z15alghoritmKernelPiS_S_S_S_ --------------------------
	.section	.nv.constant2._Z15alghoritmKernelPiS_S_S_S_,"a",@progbits
	.sectionflags	@""
	.align	4
.nv.constant2._Z15alghoritmKernelPiS_S_S_S_:
        /*0000*/ 	.byte	0x50, 0x06, 0x00, 0x00, 0x00, 0x02, 0x00, 0x00, 0xc0, 0x1b, 0x00, 0x00, 0xf0, 0x0c, 0x00, 0x00
        /*0010*/ 	.byte	0x90, 0x08, 0x00, 0x00, 0xc0, 0x1b, 0x00, 0x00, 0x60, 0x13, 0x00, 0x00, 0x90, 0x0f, 0x00, 0x00
        /*0020*/ 	.byte	0xc0, 0x1b, 0x00, 0x00, 0xf0, 0x19, 0x00, 0x00, 0xa0, 0x15, 0x00, 0x00, 0xc0, 0x1b, 0x00, 0x00


//--------------------- .text._Z15alghoritmKernelPiS_S_S_S_ --------------------------
	.section	.text._Z15alghoritmKernelPiS_S_S_S_,"ax",@progbits
	.align	128
        .global         _Z15alghoritmKernelPiS_S_S_S_
        .type           _Z15alghoritmKernelPiS_S_S_S_,@function
        .size           _Z15alghoritmKernelPiS_S_S_S_,(.L_x_65 - _Z15alghoritmKernelPiS_S_S_S_)
        .other          _Z15alghoritmKernelPiS_S_S_S_,@"STO_CUDA_ENTRY STV_DEFAULT"
_Z15alghoritmKernelPiS_S_S_S_:
.text._Z15alghoritmKernelPiS_S_S_S_:
[----:B------:R-:W-:Y:S08]  /*0000*/  LDC R1, c[0x0][0x37c] ;  /* 0x0000df00ff017b82 */ /* 0x000ff00000000800 */
[----:B------:R-:W0:Y:S01]  /*0010*/  LDC.64 R4, c[0x0][0x388] ;  /* 0x0000e200ff047b82 */ /* 0x000e220000000a00 */
[----:B------:R-:W0:Y:S01]  /*0020*/  LDCU.64 UR4, c[0x0][0x358] ;  /* 0x00006b00ff0477ac */ /* 0x000e220008000a00 */
[----:B------:R-:W1:Y:S06]  /*0030*/  S2R R0, SR_TID.X ;  /* 0x0000000000007919 */ /* 0x000e6c0000002100 */
[----:B------:R-:W2:Y:S08]  /*0040*/  LDC.64 R2, c[0x0][0x390] ;  /* 0x0000e400ff027b82 */ /* 0x000eb00000000a00 */
[----:B------:R-:W3:Y:S01]  /*0050*/  LDC.64 R12, c[0x0][0x3a0] ;  /* 0x0000e800ff0c7b82 */ /* 0x000ee20000000a00 */
[----:B0-----:R-:W1:Y:S02]  /*0060*/  LDG.E R7, desc[UR4][R4.64] ;  /* 0x0000000404077981 */ /* 0x001e64000c1e1900 */
[----:B-1----:R-:W-:-:S04]  /*0070*/  IMAD R7, R7, R0, RZ ;  /* 0x0000000007077224 */ /* 0x002fc800078e02ff */
[----:B--2---:R-:W-:-:S05]  /*0080*/  IMAD.WIDE R6, R7, 0x4, R2 ;  /* 0x0000000407067825 */ /* 0x004fca00078e0202 */
[----:B------:R-:W2:Y:S04]  /*0090*/  LDG.E R9, desc[UR4][R6.64] ;  /* 0x0000000406097981 */ /* 0x000ea8000c1e1900 */
[----:B------:R-:W2:Y:S02]  /*00a0*/  LDG.E R8, desc[UR4][R6.64+0x4] ;  /* 0x0000040406087981 */ /* 0x000ea4000c1e1900 */
[----:B--2---:R-:W-:-:S05]  /*00b0*/  IADD3 R11, PT, PT, R9, R8, RZ ;  /* 0x00000008090b7210 */ /* 0x004fca0007ffe0ff */
[----:B---3--:R-:W-:-:S05]  /*00c0*/  IMAD.WIDE R12, R11, 0x4, R12 ;  /* 0x000000040b0c7825 */ /* 0x008fca00078e020c */
[----:B------:R-:W2:Y:S01]  /*00d0*/  LDG.E R10, desc[UR4][R12.64] ;  /* 0x000000040c0a7981 */ /* 0x000ea2000c1e1900 */
[----:B------:R-:W-:Y:S01]  /*00e0*/  BSSY.RECONVERGENT B0, `(.L_x_0) ;  /* 0x00001ae000007945 */ /* 0x000fe20003800200 */
[----:B--2---:R-:W-:-:S13]  /*00f0*/  ISETP.NE.AND P0, PT, R10, 0x1, PT ;  /* 0x000000010a00780c */ /* 0x004fda0003f05270 */
[----:B------:R-:W-:Y:S05]  /*0100*/  @!P0 BRA `(.L_x_1) ;  /* 0x0000000c00708947 */ /* 0x000fea0003800000 */
[----:B------:R-:W-:-:S13]  /*0110*/  ISETP.NE.AND P0, PT, R10, RZ, PT ;  /* 0x000000ff0a00720c */ /* 0x000fda0003f05270 */
[----:B------:R-:W-:Y:S05]  /*0120*/  @P0 BRA `(.L_x_2) ;  /* 0x0000001800a40947 */ /* 0x000fea0003800000 */
[----:B------:R-:W0:Y:S01]  /*0130*/  LDC.64 R6, c[0x0][0x398] ;  /* 0x0000e600ff067b82 */ /* 0x000e220000000a00 */
[----:B------:R-:W-:-:S05]  /*0140*/  IMAD.MOV.U32 R21, RZ, RZ, 0x1 ;  /* 0x00000001ff157424 */ /* 0x000fca00078e00ff */
[----:B------:R1:W-:Y:S01]  /*0150*/  STG.E desc[UR4][R12.64], R21 ;  /* 0x000000150c007986 */ /* 0x0003e2000c101904 */
[----:B0-----:R-:W-:-:S05]  /*0160*/  IMAD.WIDE R10, R11, 0x4, R6 ;  /* 0x000000040b0a7825 */ /* 0x001fca00078e0206 */
[----:B------:R-:W2:Y:S02]  /*0170*/  LDG.E R14, desc[UR4][R10.64] ;  /* 0x000000040a0e7981 */ /* 0x000ea4000c1e1900 */
[----:B--2---:R-:W-:-:S13]  /*0180*/  ISETP.GT.AND P0, PT, R14, 0x2, PT ;  /* 0x000000020e00780c */ /* 0x004fda0003f04270 */
[----:B-1----:R-:W-:Y:S05]  /*0190*/  @P0 BRA `(.L_x_3) ;  /* 0x0000000400a40947 */ /* 0x002fea0003800000 */
[----:B------:R-:W-:-:S04]  /*01a0*/  MOV R13, 0xffffffff ;  /* 0xffffffff000d7802 */ /* 0x000fc80000000f00 */
[----:B------:R-:W-:-:S05]  /*01b0*/  VIADDMNMX.U32 R14, R14, R13, 0x2, PT ;  /* 0x000000020e0e7446 */ /* 0x000fca000380000d */
[----:B------:R-:W-:-:S04]  /*01c0*/  IMAD.SHL.U32 R14, R14, 0x4, RZ ;  /* 0x000000040e0e7824 */ /* 0x000fc800078e00ff */
[----:B------:R-:W0:Y:S02]  /*01d0*/  LDC R12, c[0x2][R14] ;  /* 0x008000000e0c7b82 */ /* 0x000e240000000800 */
[----:B0-----:R-:W-:-:S04]  /*01e0*/  SHF.R.S32.HI R13, RZ, 0x1f, R12 ;  /* 0x0000001fff0d7819 */ /* 0x001fc8000001140c */
.L_x_49:
[----:B------:R-:W-:Y:S05]  /*01f0*/  BRX R12 -0x200                                  (*"BRANCH_TARGETS .L_x_50,.L_x_51,.L_x_2"*) ;  /* 0xfffffffc0c807949 */ /* 0x000fea000383ffff */
.L_x_51:
[----:B------:R-:W2:Y:S01]  /*0200*/  LDG.E R9, desc[UR4][R4.64] ;  /* 0x0000000404097981 */ /* 0x000ea2000c1e1900 */
[----:B------:R-:W0:Y:S01]  /*0210*/  LDC.64 R12, c[0x0][0x380] ;  /* 0x0000e000ff0c7b82 */ /* 0x000e220000000a00 */
[----:B------:R-:W-:Y:S02]  /*0220*/  HFMA2 R21, -RZ, RZ, 0, 1.78813934326171875e-07 ;  /* 0x00000003ff157431 */ /* 0x000fe400000001ff */
[----:B--2---:R-:W-:-:S04]  /*0230*/  IMAD R9, R9, R0, RZ ;  /* 0x0000000009097224 */ /* 0x004fc800078e02ff */
[----:B------:R-:W-:-:S05]  /*0240*/  IMAD.WIDE R16, R9, 0x4, R2 ;  /* 0x0000000409107825 */ /* 0x000fca00078e0202 */
[----:B------:R-:W-:Y:S04]  /*0250*/  STG.E desc[UR4][R16.64+0x8], R21 ;  /* 0x0000081510007986 */ /* 0x000fe8000c101904 */
[----:B------:R1:W-:Y:S04]  /*0260*/  STG.E desc[UR4][R10.64], RZ ;  /* 0x000000ff0a007986 */ /* 0x0003e8000c101904 */
[----:B0-----:R-:W2:Y:S04]  /*0270*/  LDG.E R13, desc[UR4][R12.64] ;  /* 0x000000040c0d7981 */ /* 0x001ea8000c1e1900 */
[----:B------:R-:W3:Y:S01]  /*0280*/  LDG.E R15, desc[UR4][R4.64] ;  /* 0x00000004040f7981 */ /* 0x000ee2000c1e1900 */
[----:B------:R-:W-:Y:S01]  /*0290*/  BSSY.RECONVERGENT B1, `(.L_x_4) ;  /* 0x0000030000017945 */ /* 0x000fe20003800200 */
[----:B-1----:R-:W-:-:S02]  /*02a0*/  IABS R10, R8 ;  /* 0x00000008000a7213 */ /* 0x002fc40000000000 */
[-C--:B--2---:R-:W-:Y:S02]  /*02b0*/  IABS R9, R13.reuse ;  /* 0x0000000d00097213 */ /* 0x084fe40000000000 */
[-C--:B------:R-:W-:Y:S02]  /*02c0*/  LOP3.LUT R8, R8, R13.reuse, RZ, 0x3c, !PT ;  /* 0x0000000d08087212 */ /* 0x080fe400078e3cff */
[----:B------:R-:W0:Y:S01]  /*02d0*/  I2F.RP R14, R9 ;  /* 0x00000009000e7306 */ /* 0x000e220000209400 */
[----:B------:R-:W-:Y:S02]  /*02e0*/  LOP3.LUT R17, RZ, R13, RZ, 0x33, !PT ;  /* 0x0000000dff117212 */ /* 0x000fe400078e33ff */
[----:B------:R-:W-:-:S05]  /*02f0*/  ISETP.GE.AND P2, PT, R8, RZ, PT ;  /* 0x000000ff0800720c */ /* 0x000fca0003f46270 */
[----:B0-----:R-:W0:Y:S02]  /*0300*/  MUFU.RCP R14, R14 ;  /* 0x0000000e000e7308 */ /* 0x001e240000001000 */
[----:B0-----:R-:W-:-:S06]  /*0310*/  VIADD R18, R14, 0xffffffe ;  /* 0x0ffffffe0e127836 */ /* 0x001fcc0000000000 */
[----:B------:R0:W1:Y:S02]  /*0320*/  F2I.FTZ.U32.TRUNC.NTZ R19, R18 ;  /* 0x0000001200137305 */ /* 0x000064000021f000 */
[----:B0-----:R-:W-:Y:S02]  /*0330*/  MOV R18, RZ ;  /* 0x000000ff00127202 */ /* 0x001fe40000000f00 */
[----:B-1----:R-:W-:-:S05]  /*0340*/  IADD3 R20, PT, PT, RZ, -R19, RZ ;  /* 0x80000013ff147210 */ /* 0x002fca0007ffe0ff */
[----:B------:R-:W-:-:S04]  /*0350*/  IMAD.MOV.U32 R16, RZ, RZ, R20 ;  /* 0x000000ffff107224 */ /* 0x000fc800078e0014 */
[----:B------:R-:W-:Y:S01]  /*0360*/  IMAD R11, R16, R9, RZ ;  /* 0x00000009100b7224 */ /* 0x000fe200078e02ff */
[----:B------:R-:W-:-:S03]  /*0370*/  IABS R16, R13 ;  /* 0x0000000d00107213 */ /* 0x000fc60000000000 */
[----:B------:R-:W-:Y:S01]  /*0380*/  IMAD.HI.U32 R12, R19, R11, R18 ;  /* 0x0000000b130c7227 */ /* 0x000fe200078e0012 */
[----:B------:R-:W-:-:S03]  /*0390*/  IADD3 R19, PT, PT, RZ, -R16, RZ ;  /* 0x80000010ff137210 */ /* 0x000fc60007ffe0ff */
[----:B------:R-:W-:-:S04]  /*03a0*/  IMAD.MOV.U32 R11, RZ, RZ, R10 ;  /* 0x000000ffff0b7224 */ /* 0x000fc800078e000a */
[----:B------:R-:W-:-:S04]  /*03b0*/  IMAD.HI.U32 R10, R12, R11, RZ ;  /* 0x0000000b0c0a7227 */ /* 0x000fc800078e00ff */
[----:B------:R-:W-:Y:S02]  /*03c0*/  IMAD R14, R10, R19, R11 ;  /* 0x000000130a0e7224 */ /* 0x000fe400078e020b */
[----:B------:R-:W-:-:S03]  /*03d0*/  VIADD R11, R13, 0xffffffff ;  /* 0xffffffff0d0b7836 */ /* 0x000fc60000000000 */
[----:B------:R-:W-:-:S13]  /*03e0*/  ISETP.GT.U32.AND P1, PT, R9, R14, PT ;  /* 0x0000000e0900720c */ /* 0x000fda0003f24070 */
[----:B------:R-:W-:Y:S01]  /*03f0*/  @!P1 IMAD.IADD R14, R14, 0x1, -R9 ;  /* 0x000000010e0e9824 */ /* 0x000fe200078e0a09 */
[----:B------:R-:W-:-:S04]  /*0400*/  @!P1 IADD3 R10, PT, PT, R10, 0x1, RZ ;  /* 0x000000010a0a9810 */ /* 0x000fc80007ffe0ff */
[----:B------:R-:W-:-:S13]  /*0410*/  ISETP.GE.U32.AND P0, PT, R14, R9, PT ;  /* 0x000000090e00720c */ /* 0x000fda0003f06070 */
[----:B------:R-:W-:Y:S01]  /*0420*/  @P0 VIADD R10, R10, 0x1 ;  /* 0x000000010a0a0836 */ /* 0x000fe20000000000 */
[----:B------:R-:W-:-:S04]  /*0430*/  ISETP.NE.AND P0, PT, R13, RZ, PT ;  /* 0x000000ff0d00720c */ /* 0x000fc80003f05270 */
[----:B------:R-:W-:-:S04]  /*0440*/  @!P2 IADD3 R10, PT, PT, -R10, RZ, RZ ;  /* 0x000000ff0a0aa210 */ /* 0x000fc80007ffe1ff */
[----:B------:R-:W-:-:S04]  /*0450*/  SEL R10, R17, R10, !P0 ;  /* 0x0000000a110a7207 */ /* 0x000fc80004000000 */
[----:B------:R-:W-:Y:S01]  /*0460*/  ISETP.NE.AND P1, PT, R10, R11, PT ;  /* 0x0000000b0a00720c */ /* 0x000fe20003f25270 */
[----:B---3--:R-:W-:Y:S02]  /*0470*/  IMAD R11, R15, R0, RZ ;  /* 0x000000000f0b7224 */ /* 0x008fe400078e02ff */
[----:B------:R-:W-:Y:S02]  /*0480*/  HFMA2 R15, -RZ, RZ, 0, 0 ;  /* 0x00000000ff0f7431 */ /* 0x000fe400000001ff */
[----:B------:R-:W-:-:S08]  /*0490*/  IMAD.WIDE R10, R11, 0x4, R2 ;  /* 0x000000040b0a7825 */ /* 0x000fd000078e0202 */
[----:B------:R-:W-:Y:S05]  /*04a0*/  @!P1 BRA `(.L_x_5) ;  /* 0x0000000000389947 */ /* 0x000fea0003800000 */
[----:B------:R-:W2:Y:S02]  /*04b0*/  LDG.E R8, desc[UR4][R10.64+0x4] ;  /* 0x000004040a087981 */ /* 0x000ea4000c1e1900 */
[----:B--2---:R-:W-:Y:S02]  /*04c0*/  IABS R15, R8 ;  /* 0x00000008000f7213 */ /* 0x004fe40000000000 */
[----:B------:R-:W-:-:S03]  /*04d0*/  LOP3.LUT R8, R8, R13, RZ, 0x3c, !PT ;  /* 0x0000000d08087212 */ /* 0x000fc600078e3cff */
[----:B------:R-:W-:Y:S01]  /*04e0*/  IMAD.HI.U32 R12, R12, R15, RZ ;  /* 0x0000000f0c0c7227 */ /* 0x000fe200078e00ff */
[----:B------:R-:W-:-:S03]  /*04f0*/  ISETP.GE.AND P3, PT, R8, RZ, PT ;  /* 0x000000ff0800720c */ /* 0x000fc60003f66270 */
[----:B------:R-:W-:-:S05]  /*0500*/  IMAD R14, R12, R19, R15 ;  /* 0x000000130c0e7224 */ /* 0x000fca00078e020f */
[----:B------:R-:W-:-:S13]  /*0510*/  ISETP.GT.U32.AND P2, PT, R9, R14, PT ;  /* 0x0000000e0900720c */ /* 0x000fda0003f44070 */
[----:B------:R-:W-:Y:S01]  /*0520*/  @!P2 IMAD.IADD R14, R14, 0x1, -R9 ;  /* 0x000000010e0ea824 */ /* 0x000fe200078e0a09 */
[----:B------:R-:W-:-:S04]  /*0530*/  @!P2 IADD3 R12, PT, PT, R12, 0x1, RZ ;  /* 0x000000010c0ca810 */ /* 0x000fc80007ffe0ff */
[----:B------:R-:W-:-:S13]  /*0540*/  ISETP.GE.U32.AND P1, PT, R14, R9, PT ;  /* 0x000000090e00720c */ /* 0x000fda0003f26070 */
[----:B------:R-:W-:-:S05]  /*0550*/  @P1 VIADD R12, R12, 0x1 ;  /* 0x000000010c0c1836 */ /* 0x000fca0000000000 */
[----:B------:R-:W-:-:S04]  /*0560*/  @!P3 IADD3 R12, PT, PT, -R12, RZ, RZ ;  /* 0x000000ff0c0cb210 */ /* 0x000fc80007ffe1ff */
[----:B------:R-:W-:-:S05]  /*0570*/  SEL R12, R17, R12, !P0 ;  /* 0x0000000c110c7207 */ /* 0x000fca0004000000 */
[----:B------:R-:W-:-:S07]  /*0580*/  IMAD R15, R13, R12, R13 ;  /* 0x0000000c0d0f7224 */ /* 0x000fce00078e020d */
.L_x_5:
[----:B------:R-:W-:Y:S05]  /*0590*/  BSYNC.RECONVERGENT B1 ;  /* 0x0000000000017941 */ /* 0x000fea0003800200 */
.L_x_4:
[----:B------:R0:W-:Y:S04]  /*05a0*/  STG.E desc[UR4][R10.64+0x4], R15 ;  /* 0x0000040f0a007986 */ /* 0x0001e8000c101904 */
[----:B------:R-:W2:Y:S02]  /*05b0*/  LDG.E R5, desc[UR4][R4.64] ;  /* 0x0000000404057981 */ /* 0x000ea4000c1e1900 */
[----:B--2---:R-:W-:-:S04]  /*05c0*/  IMAD R9, R5, R0, RZ ;  /* 0x0000000005097224 */ /* 0x004fc800078e02ff */
[----:B------:R-:W-:-:S05]  /*05d0*/  IMAD.WIDE R2, R9, 0x4, R2 ;  /* 0x0000000409027825 */ /* 0x000fca00078e0202 */
[----:B------:R-:W2:Y:S04]  /*05e0*/  LDG.E R0, desc[UR4][R2.64] ;  /* 0x0000000402007981 */ /* 0x000ea8000c1e1900 */
[----:B------:R-:W2:Y:S04]  /*05f0*/  LDG.E R9, desc[UR4][R2.64+0x4] ;  /* 0x0000040402097981 */ /* 0x000ea8000c1e1900 */
[----:B------:R-:W3:Y:S01]  /*0600*/  LDG.E R13, desc[UR4][R2.64+0x8] ;  /* 0x00000804020d7981 */ /* 0x000ee2000c1e1900 */
[----:B--2---:R-:W-:-:S04]  /*0610*/  IMAD.IADD R9, R0, 0x1, R9 ;  /* 0x0000000100097824 */ /* 0x004fc800078e0209 */
[----:B------:R-:W-:-:S05]  /*0620*/  IMAD.WIDE R6, R9, 0x4, R6 ;  /* 0x0000000409067825 */ /* 0x000fca00078e0206 */
[----:B---3--:R0:W-:Y:S01]  /*0630*/  STG.E desc[UR4][R6.64], R13 ;  /* 0x0000000d06007986 */ /* 0x0081e2000c101904 */
[----:B------:R-:W-:Y:S05]  /*0640*/  BRA `(.L_x_2) ;  /* 0x00000014005c7947 */ /* 0x000fea0003800000 */
.L_x_50:
[----:B------:R-:W2:Y:S01]  /*0650*/  LDG.E R13, desc[UR4][R4.64] ;  /* 0x00000004040d7981 */ /* 0x000ea2000c1e1900 */
[----:B------:R-:W0:Y:S01]  /*0660*/  LDC.64 R14, c[0x0][0x380] ;  /* 0x0000e000ff0e7b82 */ /* 0x000e220000000a00 */
[----:B------:R-:W-:Y:S02]  /*0670*/  HFMA2 R19, -RZ, RZ, 0, 1.1920928955078125e-07 ;  /* 0x00000002ff137431 */ /* 0x000fe400000001ff */
[----:B--2---:R-:W-:-:S04]  /*0680*/  IMAD R13, R13, R0, RZ ;  /* 0x000000000d0d7224 */ /* 0x004fc800078e02ff */
[----:B------:R-:W-:-:S05]  /*0690*/  IMAD.WIDE R12, R13, 0x4, R2 ;  /* 0x000000040d0c7825 */ /* 0x000fca00078e0202 */
[----:B------:R1:W-:Y:S04]  /*06a0*/  STG.E desc[UR4][R12.64+0x8], R19 ;  /* 0x000008130c007986 */ /* 0x0003e8000c101904 */
[----:B------:R2:W-:Y:S04]  /*06b0*/  STG.E desc[UR4][R10.64], RZ ;  /* 0x000000ff0a007986 */ /* 0x0005e8000c101904 */
[----:B0-----:R-:W3:Y:S02]  /*06c0*/  LDG.E R14, desc[UR4][R14.64] ;  /* 0x000000040e0e7981 */ /* 0x001ee4000c1e1900 */
[----:B---3--:R-:W-:-:S05]  /*06d0*/  VIADD R8, R14, 0xffffffff ;  /* 0xffffffff0e087836 */ /* 0x008fca0000000000 */
[----:B------:R-:W-:-:S13]  /*06e0*/  ISETP.NE.AND P0, PT, R9, R8, PT ;  /* 0x000000080900720c */ /* 0x000fda0003f05270 */
[----:B------:R-:W3:Y:S02]  /*06f0*/  @!P0 LDG.E R9, desc[UR4][R4.64] ;  /* 0x0000000404098981 */ /* 0x000ee4000c1e1900 */
[----:B---3--:R-:W-:-:S04]  /*0700*/  @!P0 IMAD R9, R9, R0, RZ ;  /* 0x0000000009098224 */ /* 0x008fc800078e02ff */
[----:B------:R-:W-:-:S05]  /*0710*/  @!P0 IMAD.WIDE R8, R9, 0x4, R2 ;  /* 0x0000000409088825 */ /* 0x000fca00078e0202 */
[----:B------:R0:W-:Y:S04]  /*0720*/  @!P0 STG.E desc[UR4][R8.64], RZ ;  /* 0x000000ff08008986 */ /* 0x0001e8000c101904 */
[----:B------:R-:W3:Y:S02]  /*0730*/  @P0 LDG.E R17, desc[UR4][R4.64] ;  /* 0x0000000404110981 */ /* 0x000ee4000c1e1900 */
[----:B---3--:R-:W-:-:S04]  /*0740*/  @P0 IMAD R17, R17, R0, RZ ;  /* 0x0000000011110224 */ /* 0x008fc800078e02ff */
[----:B-1----:R-:W-:-:S05]  /*0750*/  @P0 IMAD.WIDE R12, R17, 0x4, R2 ;  /* 0x00000004110c0825 */ /* 0x002fca00078e0202 */
[----:B--2---:R-:W2:Y:S02]  /*0760*/  @P0 LDG.E R10, desc[UR4][R12.64] ;  /* 0x000000040c0a0981 */ /* 0x004ea4000c1e1900 */
[----:B--2---:R-:W-:-:S05]  /*0770*/  @P0 IADD3 R11, PT, PT, R10, 0x1, RZ ;  /* 0x000000010a0b0810 */ /* 0x004fca0007ffe0ff */
[----:B------:R4:W-:Y:S04]  /*0780*/  @P0 STG.E desc[UR4][R12.64], R11 ;  /* 0x0000000b0c000986 */ /* 0x0009e8000c101904 */
[----:B------:R-:W2:Y:S02]  /*0790*/  LDG.E R15, desc[UR4][R4.64] ;  /* 0x00000004040f7981 */ /* 0x000ea4000c1e1900 */
[----:B--2---:R-:W-:-:S04]  /*07a0*/  IMAD R15, R15, R0, RZ ;  /* 0x000000000f0f7224 */ /* 0x004fc800078e02ff */
[----:B------:R-:W-:-:S05]  /*07b0*/  IMAD.WIDE R2, R15, 0x4, R2 ;  /* 0x000000040f027825 */ /* 0x000fca00078e0202 */
[----:B------:R-:W2:Y:S04]  /*07c0*/  LDG.E R0, desc[UR4][R2.64] ;  /* 0x0000000402007981 */ /* 0x000ea8000c1e1900 */
[----:B0-----:R-:W2:Y:S04]  /*07d0*/  LDG.E R9, desc[UR4][R2.64+0x4] ;  /* 0x0000040402097981 */ /* 0x001ea8000c1e1900 */
[----:B------:R-:W3:Y:S01]  /*07e0*/  LDG.E R15, desc[UR4][R2.64+0x8] ;  /* 0x00000804020f7981 */ /* 0x000ee2000c1e1900 */
[----:B--2---:R-:W-:-:S04]  /*07f0*/  IMAD.IADD R9, R0, 0x1, R9 ;  /* 0x0000000100097824 */ /* 0x004fc800078e0209 */
[----:B------:R-:W-:-:S05]  /*0800*/  IMAD.WIDE R6, R9, 0x4, R6 ;  /* 0x0000000409067825 */ /* 0x000fca00078e0206 */
[----:B---3--:R4:W-:Y:S01]  /*0810*/  STG.E desc[UR4][R6.64], R15 ;  /* 0x0000000f06007986 */ /* 0x0089e2000c101904 */
[----:B------:R-:W-:Y:S05]  /*0820*/  BRA `(.L_x_2) ;  /* 0x0000001000e47947 */ /* 0x000fea0003800000 */
.L_x_3:
[----:B------:R-:W-:-:S04]  /*0830*/  MOV R13, 0x2 ;  /* 0x00000002000d7802 */ /* 0x000fc80000000f00 */
[----:B------:R-:W-:-:S05]  /*0840*/  VIADDMNMX.U32 R14, R14, 0xfffffffd, R13, PT ;  /* 0xfffffffd0e0e7846 */ /* 0x000fca000380000d */
[----:B------:R-:W-:-:S04]  /*0850*/  IMAD.SHL.U32 R14, R14, 0x4, RZ ;  /* 0x000000040e0e7824 */ /* 0x000fc800078e00ff */
[----:B------:R-:W0:Y:S02]  /*0860*/  LDC R12, c[0x2][R14+0xc] ;  /* 0x008003000e0c7b82 */ /* 0x000e240000000800 */
[----:B0-----:R-:W-:-:S04]  /*0870*/  SHF.R.S32.HI R13, RZ, 0x1f, R12 ;  /* 0x0000001fff0d7819 */ /* 0x001fc8000001140c */
.L_x_53:
[----:B------:R-:W-:Y:S05]  /*0880*/  BRX R12 -0x890                                  (*"BRANCH_TARGETS .L_x_54,.L_x_55,.L_x_2"*) ;  /* 0xfffffff40cdc7949 */ /* 0x000fea000383ffff */
.L_x_55:
[----:B------:R-:W2:Y:S01]  /*0890*/  LDG.E R9, desc[UR4][R4.64] ;  /* 0x0000000404097981 */ /* 0x000ea2000c1e1900 */
[----:B------:R-:W0:Y:S01]  /*08a0*/  LDC.64 R16, c[0x0][0x380] ;  /* 0x0000e000ff107b82 */ /* 0x000e220000000a00 */
[----:B--2---:R-:W-:-:S04]  /*08b0*/  IMAD R9, R9, R0, RZ ;  /* 0x0000000009097224 */ /* 0x004fc800078e02ff */
[----:B------:R-:W-:-:S05]  /*08c0*/  IMAD.WIDE R14, R9, 0x4, R2 ;  /* 0x00000004090e7825 */ /* 0x000fca00078e0202 */
[----:B------:R1:W-:Y:S04]  /*08d0*/  STG.E desc[UR4][R14.64+0x8], R21 ;  /* 0x000008150e007986 */ /* 0x0003e8000c101904 */
[----:B------:R2:W-:Y:S04]  /*08e0*/  STG.E desc[UR4][R10.64], RZ ;  /* 0x000000ff0a007986 */ /* 0x0005e8000c101904 */
[----:B0-----:R-:W3:Y:S01]  /*08f0*/  LDG.E R9, desc[UR4][R16.64] ;  /* 0x0000000410097981 */ /* 0x001ee2000c1e1900 */
[----:B------:R-:W-:Y:S01]  /*0900*/  BSSY.RECONVERGENT B1, `(.L_x_6) ;  /* 0x000002f000017945 */ /* 0x000fe20003800200 */
[----:B-1----:R-:W-:-:S02]  /*0910*/  IABS R14, R8 ;  /* 0x00000008000e7213 */ /* 0x002fc40000000000 */
[-C--:B---3--:R-:W-:Y:S02]  /*0920*/  IABS R12, R9.reuse ;  /* 0x00000009000c7213 */ /* 0x088fe40000000000 */
[-C--:B--2---:R-:W-:Y:S02]  /*0930*/  IABS R10, R9.reuse ;  /* 0x00000009000a7213 */ /* 0x084fe40000000000 */
[----:B------:R-:W0:Y:S01]  /*0940*/  I2F.RP R13, R12 ;  /* 0x0000000c000d7306 */ /* 0x000e220000209400 */
[----:B------:R-:W-:Y:S02]  /*0950*/  LOP3.LUT R8, R8, R9, RZ, 0x3c, !PT ;  /* 0x0000000908087212 */ /* 0x000fe400078e3cff */
[----:B------:R-:W-:Y:S02]  /*0960*/  IADD3 R17, PT, PT, RZ, -R10, RZ ;  /* 0x8000000aff117210 */ /* 0x000fe40007ffe0ff */
[----:B------:R-:W-:-:S03]  /*0970*/  ISETP.GE.AND P2, PT, R8, RZ, PT ;  /* 0x000000ff0800720c */ /* 0x000fc60003f46270 */
[----:B0-----:R-:W0:Y:S02]  /*0980*/  MUFU.RCP R13, R13 ;  /* 0x0000000d000d7308 */ /* 0x001e240000001000 */
[----:B0-----:R-:W-:Y:S02]  /*0990*/  IADD3 R18, PT, PT, R13, 0xffffffe, RZ ;  /* 0x0ffffffe0d127810 */ /* 0x001fe40007ffe0ff */
[----:B------:R-:W-:-:S04]  /*09a0*/  LOP3.LUT R13, RZ, R9, RZ, 0x33, !PT ;  /* 0x00000009ff0d7212 */ /* 0x000fc800078e33ff */
[----:B------:R0:W1:Y:S02]  /*09b0*/  F2I.FTZ.U32.TRUNC.NTZ R19, R18 ;  /* 0x0000001200137305 */ /* 0x000064000021f000 */
[----:B0-----:R-:W-:Y:S01]  /*09c0*/  IMAD.MOV.U32 R18, RZ, RZ, RZ ;  /* 0x000000ffff127224 */ /* 0x001fe200078e00ff */
[----:B-1----:R-:W-:-:S05]  /*09d0*/  IADD3 R23, PT, PT, RZ, -R19, RZ ;  /* 0x80000013ff177210 */ /* 0x002fca0007ffe0ff */
[----:B------:R-:W-:-:S04]  /*09e0*/  IMAD R11, R23, R12, RZ ;  /* 0x0000000c170b7224 */ /* 0x000fc800078e02ff */
[----:B------:R-:W-:-:S06]  /*09f0*/  IMAD.HI.U32 R19, R19, R11, R18 ;  /* 0x0000000b13137227 */ /* 0x000fcc00078e0012 */
[----:B------:R-:W-:-:S04]  /*0a00*/  IMAD.HI.U32 R10, R19, R14, RZ ;  /* 0x0000000e130a7227 */ /* 0x000fc800078e00ff */
[----:B------:R-:W-:-:S05]  /*0a10*/  IMAD R11, R10, R17, R14 ;  /* 0x000000110a0b7224 */ /* 0x000fca00078e020e */
[----:B------:R-:W-:-:S13]  /*0a20*/  ISETP.GT.U32.AND P1, PT, R12, R11, PT ;  /* 0x0000000b0c00720c */ /* 0x000fda0003f24070 */
[----:B------:R-:W-:Y:S01]  /*0a30*/  @!P1 IADD3 R11, PT, PT, R11, -R12, RZ ;  /* 0x8000000c0b0b9210 */ /* 0x000fe20007ffe0ff */
[----:B------:R-:W-:-:S03]  /*0a40*/  @!P1 VIADD R10, R10, 0x1 ;  /* 0x000000010a0a9836 */ /* 0x000fc60000000000 */
[----:B------:R-:W-:-:S13]  /*0a50*/  ISETP.GE.U32.AND P0, PT, R11, R12, PT ;  /* 0x0000000c0b00720c */ /* 0x000fda0003f06070 */
[----:B------:R-:W-:Y:S02]  /*0a60*/  @P0 IADD3 R10, PT, PT, R10, 0x1, RZ ;  /* 0x000000010a0a0810 */ /* 0x000fe40007ffe0ff */
[----:B------:R-:W-:Y:S02]  /*0a70*/  ISETP.NE.AND P0, PT, R9, RZ, PT ;  /* 0x000000ff0900720c */ /* 0x000fe40003f05270 */
[----:B------:R-:W-:-:S04]  /*0a80*/  @!P2 IADD3 R10, PT, PT, -R10, RZ, RZ ;  /* 0x000000ff0a0aa210 */ /* 0x000fc80007ffe1ff */
[----:B------:R-:W-:-:S04]  /*0a90*/  SEL R10, R13, R10, !P0 ;  /* 0x0000000a0d0a7207 */ /* 0x000fc80004000000 */
[----:B------:R-:W-:-:S13]  /*0aa0*/  ISETP.NE.AND P1, PT, R10, RZ, PT ;  /* 0x000000ff0a00720c */ /* 0x000fda0003f25270 */
[----:B------:R-:W-:Y:S05]  /*0ab0*/  @P1 BRA `(.L_x_7) ;  /* 0x00000000000c1947 */ /* 0x000fea0003800000 */
[----:B------:R0:W5:Y:S01]  /*0ac0*/  LDG.E R15, desc[UR4][R4.64] ;  /* 0x00000004040f7981 */ /* 0x000162000c1e1900 */
[----:B------:R-:W-:Y:S01]  /*0ad0*/  IMAD.MOV.U32 R13, RZ, RZ, R9 ;  /* 0x000000ffff0d7224 */ /* 0x000fe200078e0009 */
[----:B------:R-:W-:Y:S06]  /*0ae0*/  BRA `(.L_x_8) ;  /* 0x0000000000407947 */ /* 0x000fec0003800000 */
.L_x_7:
[----:B------:R-:W2:Y:S02]  /*0af0*/  LDG.E R15, desc[UR4][R4.64] ;  /* 0x00000004040f7981 */ /* 0x000ea4000c1e1900 */
[----:B--2---:R-:W-:-:S04]  /*0b00*/  IMAD R11, R15, R0, RZ ;  /* 0x000000000f0b7224 */ /* 0x004fc800078e02ff */
[----:B------:R-:W-:-:S06]  /*0b10*/  IMAD.WIDE R10, R11, 0x4, R2 ;  /* 0x000000040b0a7825 */ /* 0x000fcc00078e0202 */
[----:B------:R-:W2:Y:S02]  /*0b20*/  LDG.E R10, desc[UR4][R10.64+0x4] ;  /* 0x000004040a0a7981 */ /* 0x000ea4000c1e1900 */
[----:B--2---:R-:W-:-:S05]  /*0b30*/  IABS R8, R10 ;  /* 0x0000000a00087213 */ /* 0x004fca0000000000 */
[----:B------:R-:W-:-:S04]  /*0b40*/  IMAD.HI.U32 R19, R19, R8, RZ ;  /* 0x0000000813137227 */ /* 0x000fc800078e00ff */
[----:B------:R-:W-:Y:S01]  /*0b50*/  IMAD R17, R19, R17, R8 ;  /* 0x0000001113117224 */ /* 0x000fe200078e0208 */
[----:B------:R-:W-:-:S04]  /*0b60*/  LOP3.LUT R8, R10, R9, RZ, 0x3c, !PT ;  /* 0x000000090a087212 */ /* 0x000fc800078e3cff */
[----:B------:R-:W-:Y:S02]  /*0b70*/  ISETP.GT.U32.AND P2, PT, R12, R17, PT ;  /* 0x000000110c00720c */ /* 0x000fe40003f44070 */
[----:B------:R-:W-:-:S11]  /*0b80*/  ISETP.GE.AND P3, PT, R8, RZ, PT ;  /* 0x000000ff0800720c */ /* 0x000fd60003f66270 */
[-C--:B------:R-:W-:Y:S02]  /*0b90*/  @!P2 IADD3 R17, PT, PT, R17, -R12.reuse, RZ ;  /* 0x8000000c1111a210 */ /* 0x080fe40007ffe0ff */
[----:B------:R-:W-:Y:S02]  /*0ba0*/  @!P2 IADD3 R19, PT, PT, R19, 0x1, RZ ;  /* 0x000000011313a810 */ /* 0x000fe40007ffe0ff */
[----:B------:R-:W-:-:S13]  /*0bb0*/  ISETP.GE.U32.AND P1, PT, R17, R12, PT ;  /* 0x0000000c1100720c */ /* 0x000fda0003f26070 */
[----:B------:R-:W-:-:S05]  /*0bc0*/  @P1 VIADD R19, R19, 0x1 ;  /* 0x0000000113131836 */ /* 0x000fca0000000000 */
[----:B------:R-:W-:-:S04]  /*0bd0*/  @!P3 IADD3 R19, PT, PT, -R19, RZ, RZ ;  /* 0x000000ff1313b210 */ /* 0x000fc80007ffe1ff */
[----:B------:R-:W-:-:S07]  /*0be0*/  SEL R13, R13, R19, !P0 ;  /* 0x000000130d0d7207 */ /* 0x000fce0004000000 */
.L_x_8:
[----:B------:R-:W-:Y:S05]  /*0bf0*/  BSYNC.RECONVERGENT B1 ;  /* 0x0000000000017941 */ /* 0x000fea0003800200 */
.L_x_6:
[----:B------:R-:W-:Y:S01]  /*0c00*/  IADD3 R8, PT, PT, R13, -0x1, RZ ;  /* 0xffffffff0d087810 */ /* 0x000fe20007ffe0ff */
[----:B-----5:R-:W-:-:S04]  /*0c10*/  IMAD R15, R0, R15, RZ ;  /* 0x0000000f000f7224 */ /* 0x020fc800078e02ff */
[----:B------:R-:W-:Y:S02]  /*0c20*/  IMAD R11, R9, R8, RZ ;  /* 0x00000008090b7224 */ /* 0x000fe400078e02ff */
[----:B------:R-:W-:-:S05]  /*0c30*/  IMAD.WIDE R8, R15, 0x4, R2 ;  /* 0x000000040f087825 */ /* 0x000fca00078e0202 */
[----:B------:R1:W-:Y:S04]  /*0c40*/  STG.E desc[UR4][R8.64+0x4], R11 ;  /* 0x0000040b08007986 */ /* 0x0003e8000c101904 */
[----:B0-----:R-:W2:Y:S02]  /*0c50*/  LDG.E R5, desc[UR4][R4.64] ;  /* 0x0000000404057981 */ /* 0x001ea4000c1e1900 */
        /* <DEDUP_REMOVED lines=9> */
.L_x_54:
[----:B------:R-:W2:Y:S01]  /*0cf0*/  LDG.E R13, desc[UR4][R4.64] ;  /* 0x00000004040d7981 */ /* 0x000ea2000c1e1900 */
[----:B------:R-:W-:Y:S01]  /*0d00*/  ISETP.NE.AND P0, PT, R9, RZ, PT ;  /* 0x000000ff0900720c */ /* 0x000fe20003f05270 */
[----:B------:R-:W-:-:S12]  /*0d10*/  HFMA2 R21, -RZ, RZ, 0, 2.384185791015625e-07 ;  /* 0x00000004ff157431 */ /* 0x000fd800000001ff */
[----:B------:R-:W0:Y:S01]  /*0d20*/  @!P0 LDC.64 R16, c[0x0][0x380] ;  /* 0x0000e000ff108b82 */ /* 0x000e220000000a00 */
[----:B--2---:R-:W-:-:S04]  /*0d30*/  IMAD R9, R13, R0, RZ ;  /* 0x000000000d097224 */ /* 0x004fc800078e02ff */
[----:B------:R-:W-:-:S05]  /*0d40*/  IMAD.WIDE R8, R9, 0x4, R2 ;  /* 0x0000000409087825 */ /* 0x000fca00078e0202 */
[----:B------:R1:W-:Y:S04]  /*0d50*/  STG.E desc[UR4][R8.64+0x8], R21 ;  /* 0x0000081508007986 */ /* 0x0003e8000c101904 */
[----:B------:R2:W-:Y:S04]  /*0d60*/  STG.E desc[UR4][R10.64], RZ ;  /* 0x000000ff0a007986 */ /* 0x0005e8000c101904 */
[----:B------:R-:W3:Y:S04]  /*0d70*/  @!P0 LDG.E R13, desc[UR4][R4.64] ;  /* 0x00000004040d8981 */ /* 0x000ee8000c1e1900 */
[----:B0-----:R-:W4:Y:S01]  /*0d80*/  @!P0 LDG.E R16, desc[UR4][R16.64] ;  /* 0x0000000410108981 */ /* 0x001f22000c1e1900 */
[----:B---3--:R-:W-:Y:S01]  /*0d90*/  @!P0 IMAD R13, R13, R0, RZ ;  /* 0x000000000d0d8224 */ /* 0x008fe200078e02ff */
[----:B----4-:R-:W-:-:S03]  /*0da0*/  @!P0 IADD3 R19, PT, PT, R16, -0x1, RZ ;  /* 0xffffffff10138810 */ /* 0x010fc60007ffe0ff */
[----:B------:R-:W-:-:S05]  /*0db0*/  @!P0 IMAD.WIDE R12, R13, 0x4, R2 ;  /* 0x000000040d0c8825 */ /* 0x000fca00078e0202 */
[----:B------:R0:W-:Y:S04]  /*0dc0*/  @!P0 STG.E desc[UR4][R12.64], R19 ;  /* 0x000000130c008986 */ /* 0x0001e8000c101904 */
[----:B------:R-:W3:Y:S02]  /*0dd0*/  @P0 LDG.E R15, desc[UR4][R4.64] ;  /* 0x00000004040f0981 */ /* 0x000ee4000c1e1900 */
[----:B---3--:R-:W-:-:S04]  /*0de0*/  @P0 IMAD R15, R15, R0, RZ ;  /* 0x000000000f0f0224 */ /* 0x008fc800078e02ff */
[----:B------:R-:W-:-:S05]  /*0df0*/  @P0 IMAD.WIDE R14, R15, 0x4, R2 ;  /* 0x000000040f0e0825 */ /* 0x000fca00078e0202 */
[----:B-1----:R-:W3:Y:S02]  /*0e00*/  @P0 LDG.E R8, desc[UR4][R14.64] ;  /* 0x000000040e080981 */ /* 0x002ee4000c1e1900 */
[----:B---3--:R-:W-:-:S05]  /*0e10*/  @P0 VIADD R9, R8, 0xffffffff ;  /* 0xffffffff08090836 */ /* 0x008fca0000000000 */
[----:B------:R1:W-:Y:S04]  /*0e20*/  @P0 STG.E desc[UR4][R14.64], R9 ;  /* 0x000000090e000986 */ /* 0x0003e8000c101904 */
[----:B--2---:R-:W2:Y:S02]  /*0e30*/  LDG.E R11, desc[UR4][R4.64] ;  /* 0x00000004040b7981 */ /* 0x004ea4000c1e1900 */
[----:B--2---:R-:W-:-:S04]  /*0e40*/  IMAD R11, R11, R0, RZ ;  /* 0x000000000b0b7224 */ /* 0x004fc800078e02ff */
[----:B------:R-:W-:-:S05]  /*0e50*/  IMAD.WIDE R2, R11, 0x4, R2 ;  /* 0x000000040b027825 */ /* 0x000fca00078e0202 */
[----:B------:R-:W2:Y:S04]  /*0e60*/  LDG.E R0, desc[UR4][R2.64] ;  /* 0x0000000402007981 */ /* 0x000ea8000c1e1900 */
[----:B------:R-:W2:Y:S04]  /*0e70*/  LDG.E R11, desc[UR4][R2.64+0x4] ;  /* 0x00000404020b7981 */ /* 0x000ea8000c1e1900 */
[----:B0-----:R-:W3:Y:S01]  /*0e80*/  LDG.E R13, desc[UR4][R2.64+0x8] ;  /* 0x00000804020d7981 */ /* 0x001ee2000c1e1900 */
[----:B--2---:R-:W-:-:S05]  /*0e90*/  IADD3 R11, PT, PT, R0, R11, RZ ;  /* 0x0000000b000b7210 */ /* 0x004fca0007ffe0ff */
[----:B------:R-:W-:-:S05]  /*0ea0*/  IMAD.WIDE R6, R11, 0x4, R6 ;  /* 0x000000040b067825 */ /* 0x000fca00078e0206 */
[----:B---3--:R1:W-:Y:S01]  /*0eb0*/  STG.E desc[UR4][R6.64], R13 ;  /* 0x0000000d06007986 */ /* 0x0083e2000c101904 */
[----:B------:R-:W-:Y:S05]  /*0ec0*/  BRA `(.L_x_2) ;  /* 0x0000000c003c7947 */ /* 0x000fea0003800000 */
.L_x_1:
[----:B------:R-:W0:Y:S01]  /*0ed0*/  LDC.64 R6, c[0x0][0x398] ;  /* 0x0000e600ff067b82 */ /* 0x000e220000000a00 */
[----:B------:R1:W-:Y:S01]  /*0ee0*/  STG.E desc[UR4][R12.64], RZ ;  /* 0x000000ff0c007986 */ /* 0x0003e2000c101904 */
        /* <DEDUP_REMOVED lines=9> */
.L_x_57:
[----:B------:R-:W-:Y:S05]  /*0f80*/  BRX R12 -0xf90                                  (*"BRANCH_TARGETS .L_x_58,.L_x_59,.L_x_2"*) ;  /* 0xfffffff00c1c7949 */ /* 0x000fea000383ffff */
.L_x_59:
[----:B------:R-:W2:Y:S01]  /*0f90*/  LDG.E R9, desc[UR4][R4.64] ;  /* 0x0000000404097981 */ /* 0x000ea2000c1e1900 */
[----:B------:R-:W-:Y:S01]  /*0fa0*/  HFMA2 R15, -RZ, RZ, 0, 5.9604644775390625e-08 ;  /* 0x00000001ff0f7431 */ /* 0x000fe200000001ff */
[----:B------:R-:W-:Y:S01]  /*0fb0*/  ISETP.NE.AND P0, PT, R8, RZ, PT ;  /* 0x000000ff0800720c */ /* 0x000fe20003f05270 */
[----:B------:R-:W-:Y:S01]  /*0fc0*/  BSSY.RECONVERGENT B1, `(.L_x_10) ;  /* 0x000002a000017945 */ /* 0x000fe20003800200 */
[----:B--2---:R-:W-:-:S04]  /*0fd0*/  IMAD R9, R9, R0, RZ ;  /* 0x0000000009097224 */ /* 0x004fc800078e02ff */
[----:B------:R-:W-:-:S05]  /*0fe0*/  IMAD.WIDE R12, R9, 0x4, R2 ;  /* 0x00000004090c7825 */ /* 0x000fca00078e0202 */
[----:B------:R0:W-:Y:S04]  /*0ff0*/  STG.E desc[UR4][R12.64+0x8], R15 ;  /* 0x0000080f0c007986 */ /* 0x0001e8000c101904 */
[----:B------:R0:W-:Y:S01]  /*1000*/  STG.E desc[UR4][R10.64], RZ ;  /* 0x000000ff0a007986 */ /* 0x0001e2000c101904 */
[----:B------:R-:W-:Y:S05]  /*1010*/  @P0 BRA `(.L_x_11) ;  /* 0x0000000000140947 */ /* 0x000fea0003800000 */
[----:B0-----:R-:W0:Y:S01]  /*1020*/  LDC.64 R10, c[0x0][0x380] ;  /* 0x0000e000ff0a7b82 */ /* 0x001e220000000a00 */
[----:B------:R1:W5:Y:S04]  /*1030*/  LDG.E R9, desc[UR4][R4.64] ;  /* 0x0000000404097981 */ /* 0x000368000c1e1900 */
[----:B0-----:R-:W2:Y:S02]  /*1040*/  LDG.E R8, desc[UR4][R10.64] ;  /* 0x000000040a087981 */ /* 0x001ea4000c1e1900 */
[----:B--2---:R-:W-:Y:S01]  /*1050*/  MOV R12, R8 ;  /* 0x00000008000c7202 */ /* 0x004fe20000000f00 */
[----:B-1----:R-:W-:Y:S06]  /*1060*/  BRA `(.L_x_12) ;  /* 0x00000000007c7947 */ /* 0x002fec0003800000 */
.L_x_11:
[----:B------:R-:W2:Y:S01]  /*1070*/  LDG.E R9, desc[UR4][R4.64] ;  /* 0x0000000404097981 */ /* 0x000ea2000c1e1900 */
[----:B0-----:R-:W0:Y:S03]  /*1080*/  LDC.64 R14, c[0x0][0x380] ;  /* 0x0000e000ff0e7b82 */ /* 0x001e260000000a00 */
[----:B0-----:R-:W3:Y:S01]  /*1090*/  LDG.E R8, desc[UR4][R14.64] ;  /* 0x000000040e087981 */ /* 0x001ee2000c1e1900 */
[----:B--2---:R-:W-:-:S04]  /*10a0*/  IMAD R13, R9, R0, RZ ;  /* 0x00000000090d7224 */ /* 0x004fc800078e02ff */
[----:B------:R-:W-:-:S06]  /*10b0*/  IMAD.WIDE R12, R13, 0x4, R2 ;  /* 0x000000040d0c7825 */ /* 0x000fcc00078e0202 */
[----:B------:R-:W2:Y:S01]  /*10c0*/  LDG.E R13, desc[UR4][R12.64+0x4] ;  /* 0x000004040c0d7981 */ /* 0x000ea2000c1e1900 */
[-C--:B---3--:R-:W-:Y:S02]  /*10d0*/  IABS R17, R8.reuse ;  /* 0x0000000800117213 */ /* 0x088fe40000000000 */
[----:B------:R-:W-:Y:S02]  /*10e0*/  IABS R18, R8 ;  /* 0x0000000800127213 */ /* 0x000fe40000000000 */
[----:B------:R-:W0:Y:S08]  /*10f0*/  I2F.RP R16, R17 ;  /* 0x0000001100107306 */ /* 0x000e300000209400 */
[----:B0-----:R-:W0:Y:S02]  /*1100*/  MUFU.RCP R16, R16 ;  /* 0x0000001000107308 */ /* 0x001e240000001000 */
[----:B0-----:R-:W-:-:S06]  /*1110*/  VIADD R10, R16, 0xffffffe ;  /* 0x0ffffffe100a7836 */ /* 0x001fcc0000000000 */
[----:B------:R0:W1:Y:S02]  /*1120*/  F2I.FTZ.U32.TRUNC.NTZ R11, R10 ;  /* 0x0000000a000b7305 */ /* 0x000064000021f000 */
[----:B0-----:R-:W-:Y:S01]  /*1130*/  IMAD.MOV.U32 R10, RZ, RZ, RZ ;  /* 0x000000ffff0a7224 */ /* 0x001fe200078e00ff */
[----:B-1----:R-:W-:-:S05]  /*1140*/  IADD3 R14, PT, PT, RZ, -R11, RZ ;  /* 0x8000000bff0e7210 */ /* 0x002fca0007ffe0ff */
[----:B------:R-:W-:Y:S01]  /*1150*/  IMAD R15, R14, R17, RZ ;  /* 0x000000110e0f7224 */ /* 0x000fe200078e02ff */
[----:B------:R-:W-:-:S03]  /*1160*/  IADD3 R14, PT, PT, RZ, -R18, RZ ;  /* 0x80000012ff0e7210 */ /* 0x000fc60007ffe0ff */
[----:B------:R-:W-:Y:S01]  /*1170*/  IMAD.HI.U32 R11, R11, R15, R10 ;  /* 0x0000000f0b0b7227 */ /* 0x000fe200078e000a */
[----:B--2---:R-:W-:Y:S02]  /*1180*/  IABS R12, R13 ;  /* 0x0000000d000c7213 */ /* 0x004fe40000000000 */
[----:B------:R-:W-:-:S03]  /*1190*/  LOP3.LUT R13, R13, R8, RZ, 0x3c, !PT ;  /* 0x000000080d0d7212 */ /* 0x000fc600078e3cff */
[----:B------:R-:W-:Y:S01]  /*11a0*/  IMAD.HI.U32 R11, R11, R12, RZ ;  /* 0x0000000c0b0b7227 */ /* 0x000fe200078e00ff */
[----:B------:R-:W-:-:S03]  /*11b0*/  ISETP.GE.AND P2, PT, R13, RZ, PT ;  /* 0x000000ff0d00720c */ /* 0x000fc60003f46270 */
[----:B------:R-:W-:-:S05]  /*11c0*/  IMAD R10, R11, R14, R12 ;  /* 0x0000000e0b0a7224 */ /* 0x000fca00078e020c */
[----:B------:R-:W-:-:S13]  /*11d0*/  ISETP.GT.U32.AND P1, PT, R17, R10, PT ;  /* 0x0000000a1100720c */ /* 0x000fda0003f24070 */
[-C--:B------:R-:W-:Y:S02]  /*11e0*/  @!P1 IADD3 R10, PT, PT, R10, -R17.reuse, RZ ;  /* 0x800000110a0a9210 */ /* 0x080fe40007ffe0ff */
[----:B------:R-:W-:Y:S02]  /*11f0*/  @!P1 IADD3 R11, PT, PT, R11, 0x1, RZ ;  /* 0x000000010b0b9810 */ /* 0x000fe40007ffe0ff */
[----:B------:R-:W-:Y:S02]  /*1200*/  ISETP.GE.U32.AND P0, PT, R10, R17, PT ;  /* 0x000000110a00720c */ /* 0x000fe40003f06070 */
[----:B------:R-:W-:-:S11]  /*1210*/  ISETP.NE.AND P1, PT, R8, RZ, PT ;  /* 0x000000ff0800720c */ /* 0x000fd60003f25270 */
[----:B------:R-:W-:-:S05]  /*1220*/  @P0 VIADD R11, R11, 0x1 ;  /* 0x000000010b0b0836 */ /* 0x000fca0000000000 */
[----:B------:R-:W-:Y:S02]  /*1230*/  @!P2 IADD3 R11, PT, PT, -R11, RZ, RZ ;  /* 0x000000ff0b0ba210 */ /* 0x000fe40007ffe1ff */
[----:B------:R-:W-:-:S04]  /*1240*/  @!P1 LOP3.LUT R11, RZ, R8, RZ, 0x33, !PT ;  /* 0x00000008ff0b9212 */ /* 0x000fc800078e33ff */
[----:B------:R-:W-:-:S07]  /*1250*/  MOV R12, R11 ;  /* 0x0000000b000c7202 */ /* 0x000fce0000000f00 */
.L_x_12:
[----:B------:R-:W-:Y:S05]  /*1260*/  BSYNC.RECONVERGENT B1 ;  /* 0x0000000000017941 */ /* 0x000fea0003800200 */
.L_x_10:
[----:B------:R-:W-:Y:S02]  /*1270*/  VIADD R11, R12, 0xffffffff ;  /* 0xffffffff0c0b7836 */ /* 0x000fe40000000000 */
[----:B-----5:R-:W-:Y:S02]  /*1280*/  IMAD R9, R0, R9, RZ ;  /* 0x0000000900097224 */ /* 0x020fe400078e02ff */
[----:B------:R-:W-:Y:S02]  /*1290*/  IMAD R11, R11, R8, RZ ;  /* 0x000000080b0b7224 */ /* 0x000fe400078e02ff */
[----:B------:R-:W-:-:S05]  /*12a0*/  IMAD.WIDE R8, R9, 0x4, R2 ;  /* 0x0000000409087825 */ /* 0x000fca00078e0202 */
[----:B------:R2:W-:Y:S04]  /*12b0*/  STG.E desc[UR4][R8.64+0x4], R11 ;  /* 0x0000040b08007986 */ /* 0x0005e8000c101904 */
[----:B------:R-:W3:Y:S02]  /*12c0*/  LDG.E R5, desc[UR4][R4.64] ;  /* 0x0000000404057981 */ /* 0x000ee4000c1e1900 */
[----:B---3--:R-:W-:-:S04]  /*12d0*/  IMAD R13, R5, R0, RZ ;  /* 0x00000000050d7224 */ /* 0x008fc800078e02ff */
[----:B------:R-:W-:-:S05]  /*12e0*/  IMAD.WIDE R2, R13, 0x4, R2 ;  /* 0x000000040d027825 */ /* 0x000fca00078e0202 */
[----:B------:R-:W3:Y:S04]  /*12f0*/  LDG.E R0, desc[UR4][R2.64] ;  /* 0x0000000402007981 */ /* 0x000ee8000c1e1900 */
[----:B------:R-:W3:Y:S04]  /*1300*/  LDG.E R13, desc[UR4][R2.64+0x4] ;  /* 0x00000404020d7981 */ /* 0x000ee8000c1e1900 */
[----:B------:R-:W4:Y:S01]  /*1310*/  LDG.E R15, desc[UR4][R2.64+0x8] ;  /* 0x00000804020f7981 */ /* 0x000f22000c1e1900 */
[----:B---3--:R-:W-:-:S05]  /*1320*/  IADD3 R13, PT, PT, R0, R13, RZ ;  /* 0x0000000d000d7210 */ /* 0x008fca0007ffe0ff */
[----:B------:R-:W-:-:S05]  /*1330*/  IMAD.WIDE R6, R13, 0x4, R6 ;  /* 0x000000040d067825 */ /* 0x000fca00078e0206 */
[----:B----4-:R2:W-:Y:S01]  /*1340*/  STG.E desc[UR4][R6.64], R15 ;  /* 0x0000000f06007986 */ /* 0x0105e2000c101904 */
[----:B------:R-:W-:Y:S05]  /*1350*/  BRA `(.L_x_2) ;  /* 0x0000000800187947 */ /* 0x000fea0003800000 */
.L_x_58:
        /* <DEDUP_REMOVED lines=10> */
[----:B---3--:R-:W-:-:S02]  /*1400*/  @!P0 IMAD R13, R13, R0, RZ ;  /* 0x000000000d0d8224 */ /* 0x008fc400078e02ff */
[----:B----4-:R-:W-:Y:S02]  /*1410*/  @!P0 VIADD R19, R16, 0xffffffff ;  /* 0xffffffff10138836 */ /* 0x010fe40000000000 */
[----:B------:R-:W-:-:S05]  /*1420*/  @!P0 IMAD.WIDE R12, R13, 0x4, R2 ;  /* 0x000000040d0c8825 */ /* 0x000fca00078e0202 */
[----:B------:R0:W-:Y:S04]  /*1430*/  @!P0 STG.E desc[UR4][R12.64], R19 ;  /* 0x000000130c008986 */ /* 0x0001e8000c101904 */
[----:B------:R-:W3:Y:S02]  /*1440*/  @P0 LDG.E R15, desc[UR4][R4.64] ;  /* 0x00000004040f0981 */ /* 0x000ee4000c1e1900 */
[----:B---3--:R-:W-:-:S04]  /*1450*/  @P0 IMAD R15, R15, R0, RZ ;  /* 0x000000000f0f0224 */ /* 0x008fc800078e02ff */
[----:B------:R-:W-:-:S05]  /*1460*/  @P0 IMAD.WIDE R14, R15, 0x4, R2 ;  /* 0x000000040f0e0825 */ /* 0x000fca00078e0202 */
[----:B-1----:R-:W3:Y:S02]  /*1470*/  @P0 LDG.E R8, desc[UR4][R14.64] ;  /* 0x000000040e080981 */ /* 0x002ee4000c1e1900 */
[----:B---3--:R-:W-:-:S05]  /*1480*/  @P0 IADD3 R9, PT, PT, R8, -0x1, RZ ;  /* 0xffffffff08090810 */ /* 0x008fca0007ffe0ff */
[----:B------:R3:W-:Y:S04]  /*1490*/  @P0 STG.E desc[UR4][R14.64], R9 ;  /* 0x000000090e000986 */ /* 0x0007e8000c101904 */
[----:B--2---:R-:W2:Y:S02]  /*14a0*/  LDG.E R11, desc[UR4][R4.64] ;  /* 0x00000004040b7981 */ /* 0x004ea4000c1e1900 */
[----:B--2---:R-:W-:-:S04]  /*14b0*/  IMAD R11, R11, R0, RZ ;  /* 0x000000000b0b7224 */ /* 0x004fc800078e02ff */
[----:B------:R-:W-:-:S05]  /*14c0*/  IMAD.WIDE R2, R11, 0x4, R2 ;  /* 0x000000040b027825 */ /* 0x000fca00078e0202 */
[----:B------:R-:W2:Y:S04]  /*14d0*/  LDG.E R0, desc[UR4][R2.64] ;  /* 0x0000000402007981 */ /* 0x000ea8000c1e1900 */
[----:B------:R-:W2:Y:S04]  /*14e0*/  LDG.E R11, desc[UR4][R2.64+0x4] ;  /* 0x00000404020b7981 */ /* 0x000ea8000c1e1900 */
[----:B0-----:R-:W4:Y:S01]  /*14f0*/  LDG.E R13, desc[UR4][R2.64+0x8] ;  /* 0x00000804020d7981 */ /* 0x001f22000c1e1900 */
[----:B--2---:R-:W-:-:S05]  /*1500*/  IADD3 R11, PT, PT, R0, R11, RZ ;  /* 0x0000000b000b7210 */ /* 0x004fca0007ffe0ff */
[----:B------:R-:W-:-:S05]  /*1510*/  IMAD.WIDE R6, R11, 0x4, R6 ;  /* 0x000000040b067825 */ /* 0x000fca00078e0206 */
[----:B----4-:R3:W-:Y:S01]  /*1520*/  STG.E desc[UR4][R6.64], R13 ;  /* 0x0000000d06007986 */ /* 0x0107e2000c101904 */
[----:B------:R-:W-:Y:S05]  /*1530*/  BRA `(.L_x_2) ;  /* 0x0000000400a07947 */ /* 0x000fea0003800000 */
.L_x_9:
[----:B------:R-:W-:-:S05]  /*1540*/  IMAD.MOV.U32 R13, RZ, RZ, -0x3 ;  /* 0xfffffffdff0d7424 */ /* 0x000fca00078e00ff */
[----:B------:R-:W-:-:S04]  /*1550*/  VIADDMNMX.U32 R14, R14, R13, 0x2, PT ;  /* 0x000000020e0e7446 */ /* 0x000fc8000380000d */
[----:B------:R-:W-:-:S04]  /*1560*/  SHF.L.U32 R14, R14, 0x2, RZ ;  /* 0x000000020e0e7819 */ /* 0x000fc800000006ff */
[----:B------:R-:W0:Y:S02]  /*1570*/  LDC R12, c[0x2][R14+0x24] ;  /* 0x008009000e0c7b82 */ /* 0x000e240000000800 */
[----:B0-----:R-:W-:-:S04]  /*1580*/  SHF.R.S32.HI R13, RZ, 0x1f, R12 ;  /* 0x0000001fff0d7819 */ /* 0x001fc8000001140c */
.L_x_61:
[----:B------:R-:W-:Y:S05]  /*1590*/  BRX R12 -0x15a0                                 (*"BRANCH_TARGETS .L_x_62,.L_x_63,.L_x_2"*) ;  /* 0xffffffe80c987949 */ /* 0x000fea000383ffff */
.L_x_63:
        /* <DEDUP_REMOVED lines=19> */
[----:B0-----:R-:W-:Y:S01]  /*16d0*/  IMAD.MOV.U32 R18, RZ, RZ, RZ ;  /* 0x000000ffff127224 */ /* 0x001fe200078e00ff */
[----:B-1----:R-:W-:-:S04]  /*16e0*/  IADD3 R20, PT, PT, RZ, -R19, RZ ;  /* 0x80000013ff147210 */ /* 0x002fc80007ffe0ff */
[----:B------:R-:W-:-:S05]  /*16f0*/  MOV R16, R20 ;  /* 0x0000001400107202 */ /* 0x000fca0000000f00 */
[----:B------:R-:W-:Y:S01]  /*1700*/  IMAD R11, R16, R9, RZ ;  /* 0x00000009100b7224 */ /* 0x000fe200078e02ff */
[----:B------:R-:W-:-:S03]  /*1710*/  IABS R16, R13 ;  /* 0x0000000d00107213 */ /* 0x000fc60000000000 */
[----:B------:R-:W-:Y:S01]  /*1720*/  IMAD.HI.U32 R12, R19, R11, R18 ;  /* 0x0000000b130c7227 */ /* 0x000fe200078e0012 */
[----:B------:R-:W-:Y:S02]  /*1730*/  MOV R11, R10 ;  /* 0x0000000a000b7202 */ /* 0x000fe40000000f00 */
[----:B------:R-:W-:-:S03]  /*1740*/  IADD3 R19, PT, PT, RZ, -R16, RZ ;  /* 0x80000010ff137210 */ /* 0x000fc60007ffe0ff */
[----:B------:R-:W-:-:S04]  /*1750*/  IMAD.HI.U32 R10, R12, R11, RZ ;  /* 0x0000000b0c0a7227 */ /* 0x000fc800078e00ff */
[----:B------:R-:W-:Y:S01]  /*1760*/  IMAD R14, R10, R19, R11 ;  /* 0x000000130a0e7224 */ /* 0x000fe200078e020b */
[----:B------:R-:W-:-:S04]  /*1770*/  IADD3 R11, PT, PT, R13, -0x1, RZ ;  /* 0xffffffff0d0b7810 */ /* 0x000fc80007ffe0ff */
[----:B------:R-:W-:-:S13]  /*1780*/  ISETP.GT.U32.AND P1, PT, R9, R14, PT ;  /* 0x0000000e0900720c */ /* 0x000fda0003f24070 */
[----:B------:R-:W-:Y:S01]  /*1790*/  @!P1 IMAD.IADD R14, R14, 0x1, -R9 ;  /* 0x000000010e0e9824 */ /* 0x000fe200078e0a09 */
[----:B------:R-:W-:-:S04]  /*17a0*/  @!P1 IADD3 R10, PT, PT, R10, 0x1, RZ ;  /* 0x000000010a0a9810 */ /* 0x000fc80007ffe0ff */
[----:B------:R-:W-:-:S13]  /*17b0*/  ISETP.GE.U32.AND P0, PT, R14, R9, PT ;  /* 0x000000090e00720c */ /* 0x000fda0003f06070 */
[----:B------:R-:W-:Y:S02]  /*17c0*/  @P0 IADD3 R10, PT, PT, R10, 0x1, RZ ;  /* 0x000000010a0a0810 */ /* 0x000fe40007ffe0ff */
[----:B------:R-:W-:-:S03]  /*17d0*/  ISETP.NE.AND P0, PT, R13, RZ, PT ;  /* 0x000000ff0d00720c */ /* 0x000fc60003f05270 */
[----:B------:R-:W-:-:S05]  /*17e0*/  @!P2 IMAD.MOV R10, RZ, RZ, -R10 ;  /* 0x000000ffff0aa224 */ /* 0x000fca00078e0a0a */
        /* <DEDUP_REMOVED lines=16> */
[----:B------:R-:W-:-:S05]  /*18f0*/  @P1 IADD3 R12, PT, PT, R12, 0x1, RZ ;  /* 0x000000010c0c1810 */ /* 0x000fca0007ffe0ff */
[----:B------:R-:W-:-:S05]  /*1900*/  @!P3 IMAD.MOV R12, RZ, RZ, -R12 ;  /* 0x000000ffff0cb224 */ /* 0x000fca00078e0a0c */
[----:B------:R-:W-:-:S05]  /*1910*/  SEL R12, R17, R12, !P0 ;  /* 0x0000000c110c7207 */ /* 0x000fca0004000000 */
[----:B------:R-:W-:-:S07]  /*1920*/  IMAD R15, R13, R12, R13 ;  /* 0x0000000c0d0f7224 */ /* 0x000fce00078e020d */
.L_x_14:
[----:B------:R-:W-:Y:S05]  /*1930*/  BSYNC.RECONVERGENT B1 ;  /* 0x0000000000017941 */ /* 0x000fea0003800200 */
.L_x_13:
[----:B------:R0:W-:Y:S04]  /*1940*/  STG.E desc[UR4][R10.64+0x4], R15 ;  /* 0x0000040f0a007986 */ /* 0x0001e8000c101904 */
[----:B------:R-:W2:Y:S02]  /*1950*/  LDG.E R5, desc[UR4][R4.64] ;  /* 0x0000000404057981 */ /* 0x000ea4000c1e1900 */
[----:B--2---:R-:W-:-:S04]  /*1960*/  IMAD R9, R5, R0, RZ ;  /* 0x0000000005097224 */ /* 0x004fc800078e02ff */
[----:B------:R-:W-:-:S05]  /*1970*/  IMAD.WIDE R2, R9, 0x4, R2 ;  /* 0x0000000409027825 */ /* 0x000fca00078e0202 */
[----:B------:R-:W2:Y:S04]  /*1980*/  LDG.E R0, desc[UR4][R2.64] ;  /* 0x0000000402007981 */ /* 0x000ea8000c1e1900 */
[----:B------:R-:W2:Y:S04]  /*1990*/  LDG.E R9, desc[UR4][R2.64+0x4] ;  /* 0x0000040402097981 */ /* 0x000ea8000c1e1900 */
[----:B------:R-:W3:Y:S01]  /*19a0*/  LDG.E R13, desc[UR4][R2.64+0x8] ;  /* 0x00000804020d7981 */ /* 0x000ee2000c1e1900 */
[----:B--2---:R-:W-:-:S05]  /*19b0*/  IADD3 R9, PT, PT, R0, R9, RZ ;  /* 0x0000000900097210 */ /* 0x004fca0007ffe0ff */
[----:B------:R-:W-:-:S05]  /*19c0*/  IMAD.WIDE R6, R9, 0x4, R6 ;  /* 0x0000000409067825 */ /* 0x000fca00078e0206 */
[----:B---3--:R0:W-:Y:S01]  /*19d0*/  STG.E desc[UR4][R6.64], R13 ;  /* 0x0000000d06007986 */ /* 0x0081e2000c101904 */
[----:B------:R-:W-:Y:S05]  /*19e0*/  BRA `(.L_x_2) ;  /* 0x0000000000747947 */ /* 0x000fea0003800000 */
.L_x_62:
        /* <DEDUP_REMOVED lines=26> */
[----:B--2---:R-:W-:-:S05]  /*1b90*/  IADD3 R9, PT, PT, R0, R9, RZ ;  /* 0x0000000900097210 */ /* 0x004fca0007ffe0ff */
[----:B------:R-:W-:-:S05]  /*1ba0*/  IMAD.WIDE R6, R9, 0x4, R6 ;  /* 0x0000000409067825 */ /* 0x000fca00078e0206 */
[----:B---3--:R1:W-:Y:S02]  /*1bb0*/  STG.E desc[UR4][R6.64], R15 ;  /* 0x0000000f06007986 */ /* 0x0083e4000c101904 */
.L_x_2:
[----:B------:R-:W-:Y:S05]  /*1bc0*/  BSYNC.RECONVERGENT B0 ;  /* 0x0000000000007941 */ /* 0x000fea0003800200 */
.L_x_0:
[----:B------:R-:W-:Y:S06]  /*1bd0*/  BAR.SYNC.DEFER_BLOCKING 0x0 ;  /* 0x0000000000007b1d */ /* 0x000fec0000010000 */
[----:B------:R-:W-:Y:S05]  /*1be0*/  EXIT ;  /* 0x000000000000794d */ /* 0x000fea0003800000 */
.L_x_15:
[----:B------:R-:W-:-:S00]  /*1bf0*/  BRA `(.L_x_15) ;  /* 0xfffffffc00fc7947 */ /* 0x000fc0000383ffff */
[----:B------:R-:W-:-:S00]  /*1c00*/  NOP ;  /* 0x0000000000007918 */ /* 0x000fc00000000000 */
[----:B------:R-:W-:-:S00]  /*1c10*/  NOP ;  /* 0x0000000000007918 */ /* 0x000fc00000000000 */
[----:B------:R-:W-:-:S00]  /*1c20*/  NOP ;  /* 0x0000000000007918 */ /* 0x000fc00000000000 */
[----:B------:R-:W-:-:S00]  /*1c30*/  NOP ;  /* 0x0000000000007918 */ /* 0x000fc00000000000 */
[----:B------:R-:W-:-:S00]  /*1c40*/  NOP ;  /* 0x0000000000007918 */ /* 0x000fc00000000000 */
[----:B------:R-:W-:-:S00]  /*1c50*/  NOP ;  /* 0x0000000000007918 */ /* 0x000fc00000000000 */
[----:B------:R-:W-:-:S00]  /*1c60*/  NOP ;  /* 0x0000000000007918 */ /* 0x000fc00000000000 */
[----:B------:R-:W-:-:S00]  /*1c70*/  NOP ;  /* 0x0000000000007918 */ /* 0x000fc00000000000 */
.L_x_65:


//--------------------- .text._Z15findFailsKernelPiS_S_S_S_ --------------------------
	.section	.text._Z15findFailsKernelPiS_S_S_S_,"ax",@progbits
	.align	128
        .global         _Z15findFailsKernelPiS_S_S_S_
        .type           _Z15findFailsKernelPiS_S_S_S_,@function
        .size           _Z15findFailsKernelPiS_S_S_S_,(.L_x_66 - _Z15findFailsKernelPiS_S_S_S_)
        .other          _Z15findFailsKernelPiS_S_S_S_,@"STO_CUDA_ENTRY STV_DEFAULT"
_Z15findFailsKernelPiS_S_S_S_:
.text._Z15findFailsKernelPiS_S_S_S_:
[----:B------:R-:W0:Y:S08]  /*0000*/  LDC R1, c[0x0][0x37c] ;  /* 0x0000df00ff017b82 */ /* 0x000e300000000800 */
[----:B------:R-:W1:Y:S01]  /*0010*/  LDC.64 R2, c[0x0][0x388] ;  /* 0x0000e200ff027b82 */ /* 0x000e620000000a00 */
[----:B------:R-:W1:Y:S01]  /*0020*/  LDCU.64 UR36, c[0x0][0x358] ;  /* 0x00006b00ff2477ac */ /* 0x000e620008000a00 */
[----:B------:R-:W2:Y:S01]  /*0030*/  S2R R13, SR_TID.X ;  /* 0x00000000000d7919 */ /* 0x000ea20000002100 */
[----:B0-----:R-:W-:-:S05]  /*0040*/  VIADD R1, R1, 0xffffffc8 ;  /* 0xffffffc801017836 */ /* 0x001fca0000000000 */
[----:B------:R-:W0:Y:S01]  /*0050*/  LDC.64 R10, c[0x0][0x398] ;  /* 0x0000e600ff0a7b82 */ /* 0x000e220000000a00 */
[----:B-1----:R-:W2:Y:S01]  /*0060*/  LDG.E R2, desc[UR36][R2.64] ;  /* 0x0000002402027981 */ /* 0x002ea2000c1e1900 */
[----:B------:R-:W-:Y:S02]  /*0070*/  IMAD.MOV.U32 R4, RZ, RZ, -0x16c67100 ;  /* 0xe9398f00ff047424 */ /* 0x000fe400078e00ff */
[----:B------:R-:W-:Y:S02]  /*0080*/  IMAD.MOV.U32 R6, RZ, RZ, 0x1ad8e70d ;  /* 0x1ad8e70dff067424 */ /* 0x000fe400078e00ff */
[----:B------:R-:W-:Y:S02]  /*0090*/  IMAD.MOV.U32 R7, RZ, RZ, -0x75bd8fc ;  /* 0xf8a42704ff077424 */ /* 0x000fe400078e00ff */
[----:B------:R-:W-:Y:S02]  /*00a0*/  IMAD.MOV.U32 R8, RZ, RZ, -0x23270784 ;  /* 0xdcd8f87cff087424 */ /* 0x000fe400078e00ff */
[----:B------:R-:W-:Y:S01]  /*00b0*/  IMAD.MOV.U32 R9, RZ, RZ, 0xf9af201 ;  /* 0x0f9af201ff097424 */ /* 0x000fe200078e00ff */
[----:B------:R1:W-:Y:S04]  /*00c0*/  STL.64 [R1+0x8], R6 ;  /* 0x0000080601007387 */ /* 0x0003e80000100a00 */
[----:B------:R1:W-:Y:S01]  /*00d0*/  STL.64 [R1+0x10], R8 ;  /* 0x0000100801007387 */ /* 0x0003e20000100a00 */
[----:B--2---:R-:W-:-:S04]  /*00e0*/  IMAD R5, R2, R13, RZ ;  /* 0x0000000d02057224 */ /* 0x004fc800078e02ff */
[----:B0-----:R-:W-:-:S05]  /*00f0*/  IMAD.WIDE R10, R5, 0x4, R10 ;  /* 0x00000004050a7825 */ /* 0x001fca00078e020a */
[----:B------:R1:W5:Y:S04]  /*0100*/  LDG.E R23, desc[UR36][R10.64] ;  /* 0x000000240a177981 */ /* 0x000368000c1e1900 */
[----:B------:R1:W5:Y:S04]  /*0110*/  LDG.E R22, desc[UR36][R10.64+0x4] ;  /* 0x000004240a167981 */ /* 0x000368000c1e1900 */
[----:B------:R1:W5:Y:S01]  /*0120*/  LDG.E R19, desc[UR36][R10.64+0x8] ;  /* 0x000008240a137981 */ /* 0x000362000c1e1900 */
[----:B------:R-:W-:Y:S01]  /*0130*/  IMAD.MOV.U32 R5, RZ, RZ, 0x169e7ffd ;  /* 0x169e7ffdff057424 */ /* 0x000fe200078e00ff */
[----:B------:R-:W-:Y:S01]  /*0140*/  ISETP.NE.AND P0, PT, R13, RZ, PT ;  /* 0x000000ff0d00720c */ /* 0x000fe20003f05270 */
[----:B------:R-:W0:Y:S01]  /*0150*/  LDCU UR38, c[0x0][0x2fc] ;  /* 0x00005f80ff2677ac */ /* 0x000e220008000800 */
[----:B------:R-:W-:Y:S01]  /*0160*/  BSSY.RECONVERGENT B0, `(.L_x_16) ;  /* 0x000025b000007945 */ /* 0x000fe20003800200 */
[----:B------:R-:W-:Y:S01]  /*0170*/  IMAD.MOV.U32 R0, RZ, RZ, 0x169e7ffd ;  /* 0x169e7ffdff007424 */ /* 0x000fe200078e00ff */
[----:B------:R1:W-:Y:S01]  /*0180*/  STL.64 [R1], R4 ;  /* 0x0000000401007387 */ /* 0x0003e20000100a00 */
[----:B------:R-:W-:-:S02]  /*0190*/  IMAD.MOV.U32 R17, RZ, RZ, -0x75bd8fc ;  /* 0xf8a42704ff117424 */ /* 0x000fc400078e00ff */
[----:B------:R-:W-:Y:S02]  /*01a0*/  IMAD.MOV.U32 R16, RZ, RZ, 0x1ad8e70d ;  /* 0x1ad8e70dff107424 */ /* 0x000fe400078e00ff */
[----:B------:R-:W-:-:S04]  /*01b0*/  IMAD.MOV.U32 R3, RZ, RZ, 0xf9af201 ;  /* 0x0f9af201ff037424 */ /* 0x000fc800078e00ff */
[----:B------:R-:W-:Y:S05]  /*01c0*/  @!P0 BRA `(.L_x_17) ;  /* 0x0000002400508947 */ /* 0x000fea0003800000 */
[----:B-1----:R-:W-:Y:S02]  /*01d0*/  IMAD.MOV.U32 R8, RZ, RZ, R13 ;  /* 0x000000ffff087224 */ /* 0x002fe400078e000d */
[----:B------:R-:W-:Y:S02]  /*01e0*/  IMAD.MOV.U32 R9, RZ, RZ, RZ ;  /* 0x000000ffff097224 */ /* 0x000fe400078e00ff */
[----:B------:R-:W-:Y:S02]  /*01f0*/  IMAD.MOV.U32 R10, RZ, RZ, RZ ;  /* 0x000000ffff0a7224 */ /* 0x000fe400078e00ff */
[----:B------:R-:W-:Y:S02]  /*0200*/  IMAD.MOV.U32 R0, RZ, RZ, 0x169e7ffd ;  /* 0x169e7ffdff007424 */ /* 0x000fe400078e00ff */
[----:B------:R-:W-:Y:S02]  /*0210*/  IMAD.MOV.U32 R16, RZ, RZ, 0x1ad8e70d ;  /* 0x1ad8e70dff107424 */ /* 0x000fe400078e00ff */
[----:B------:R-:W-:-:S02]  /*0220*/  IMAD.MOV.U32 R17, RZ, RZ, -0x75bd8fc ;  /* 0xf8a42704ff117424 */ /* 0x000fc400078e00ff */
[----:B------:R-:W-:-:S07]  /*0230*/  IMAD.MOV.U32 R3, RZ, RZ, 0xf9af201 ;  /* 0x0f9af201ff037424 */ /* 0x000fce00078e00ff */
.L_x_26:
[----:B------:R-:W-:Y:S01]  /*0240*/  LOP3.LUT R18, R8, 0x3, RZ, 0xc0, !PT ;  /* 0x0000000308127812 */ /* 0x000fe200078ec0ff */
[----:B------:R-:W-:Y:S03]  /*0250*/  BSSY.RECONVERGENT B1, `(.L_x_18) ;  /* 0x0000245000017945 */ /* 0x000fe60003800200 */
[----:B------:R-:W-:-:S04]  /*0260*/  ISETP.NE.U32.AND P0, PT, R18, RZ, PT ;  /* 0x000000ff1200720c */ /* 0x000fc80003f05070 */
[----:B------:R-:W-:-:S13]  /*0270*/  ISETP.NE.AND.EX P0, PT, RZ, RZ, PT, P0 ;  /* 0x000000ffff00720c */ /* 0x000fda0003f05300 */
[----:B-123--:R-:W-:Y:S05]  /*0280*/  @!P0 BRA `(.L_x_19) ;  /* 0x0000002400048947 */ /* 0x00efea0003800000 */
[----:B------:R-:W1:Y:S01]  /*0290*/  LDC.64 R4, c[0x4][RZ] ;  /* 0x01000000ff047b82 */ /* 0x000e620000000a00 */
[----:B------:R-:W-:Y:S01]  /*02a0*/  IMAD.MOV.U32 R0, RZ, RZ, RZ ;  /* 0x000000ffff007224 */ /* 0x000fe200078e00ff */
[----:B------:R-:W-:Y:S01]  /*02b0*/  CS2R R2, SRZ ;  /* 0x0000000000027805 */ /* 0x000fe2000001ff00 */
[----:B------:R-:W-:Y:S01]  /*02c0*/  IMAD.MOV.U32 R12, RZ, RZ, RZ ;  /* 0x000000ffff0c7224 */ /* 0x000fe200078e00ff */
[----:B------:R-:W-:Y:S01]  /*02d0*/  CS2R R16, SRZ ;  /* 0x0000000000107805 */ /* 0x000fe2000001ff00 */
[----:B-1----:R-:W-:-:S07]  /*02e0*/  IMAD.WIDE.U32 R4, R10, 0xc80, R4 ;  /* 0x00000c800a047825 */ /* 0x002fce00078e0004 */
.L_x_21:
[----:B------:R-:W-:-:S06]  /*02f0*/  IMAD R11, R12, 0x4, R1 ;  /* 0x000000040c0b7824 */ /* 0x000fcc00078e0201 */
[----:B-----5:R-:W5:Y:S01]  /*0300*/  LDL R11, [R11+0x4] ;  /* 0x000004000b0b7983 */ /* 0x020f620000100800 */
[----:B------:R-:W-:Y:S01]  /*0310*/  IMAD.SHL.U32 R13, R12, 0x20, RZ ;  /* 0x000000200c0d7824 */ /* 0x000fe200078e00ff */
[----:B------:R-:W-:-:S06]  /*0320*/  UMOV UR4, URZ ;  /* 0x000000ff00047c82 */ /* 0x000fcc0008000000 */
.L_x_20:
[----:B-----5:R-:W-:Y:S01]  /*0330*/  SHF.R.U32.HI R20, RZ, UR4, R11 ;  /* 0x00000004ff147c19 */ /* 0x020fe2000801160b */
[----:B------:R-:W-:-:S03]  /*0340*/  VIADD R6, R13, UR4 ;  /* 0x000000040d067c36 */ /* 0x000fc60008000000 */
[----:B------:R-:W-:-:S04]  /*0350*/  LOP3.LUT R7, R20, 0x1, RZ, 0xc0, !PT ;  /* 0x0000000114077812 */ /* 0x000fc800078ec0ff */
[----:B------:R-:W-:Y:S01]  /*0360*/  ISETP.NE.U32.AND P0, PT, R7, 0x1, PT ;  /* 0x000000010700780c */ /* 0x000fe20003f05070 */
[----:B------:R-:W-:-:S03]  /*0370*/  IMAD R7, R6, 0x5, RZ ;  /* 0x0000000506077824 */ /* 0x000fc600078e02ff */
[----:B------:R-:W-:Y:S01]  /*0380*/  R2P PR, R20, 0x7e ;  /* 0x0000007e14007804 */ /* 0x000fe20000000000 */
[----:B------:R-:W-:-:S08]  /*0390*/  IMAD.WIDE.U32 R6, R7, 0x4, R4 ;  /* 0x0000000407067825 */ /* 0x000fd000078e0004 */
[----:B------:R-:W2:Y:S04]  /*03a0*/  @!P0 LDG.E R14, desc[UR36][R6.64+0x8] ;  /* 0x00000824060e8981 */ /* 0x000ea8000c1e1900 */
[----:B------:R-:W3:Y:S04]  /*03b0*/  @!P0 LDG.E R15, desc[UR36][R6.64] ;  /* 0x00000024060f8981 */ /* 0x000ee8000c1e1900 */
[----:B------:R-:W4:Y:S04]  /*03c0*/  @!P0 LDG.E R21, desc[UR36][R6.64+0x4] ;  /* 0x0000042406158981 */ /* 0x000f28000c1e1900 */
[----:B------:R-:W4:Y:S04]  /*03d0*/  @!P0 LDG.E R25, desc[UR36][R6.64+0xc] ;  /* 0x00000c2406198981 */ /* 0x000f28000c1e1900 */
[----:B------:R-:W4:Y:S04]  /*03e0*/  @P1 LDG.E R24, desc[UR36][R6.64+0x1c] ;  /* 0x00001c2406181981 */ /* 0x000f28000c1e1900 */
[----:B------:R-:W4:Y:S01]  /*03f0*/  @P1 LDG.E R27, desc[UR36][R6.64+0x14] ;  /* 0x00001424061b1981 */ /* 0x000f22000c1e1900 */
[----:B--2---:R-:W-:-:S03]  /*0400*/  @!P0 LOP3.LUT R17, R17, R14, RZ, 0x3c, !PT ;  /* 0x0000000e11118212 */ /* 0x004fc600078e3cff */
[----:B------:R-:W2:Y:S01]  /*0410*/  @!P0 LDG.E R14, desc[UR36][R6.64+0x10] ;  /* 0x00001024060e8981 */ /* 0x000ea2000c1e1900 */
[----:B---3--:R-:W-:-:S03]  /*0420*/  @!P0 LOP3.LUT R0, R0, R15, RZ, 0x3c, !PT ;  /* 0x0000000f00008212 */ /* 0x008fc600078e3cff */
[----:B------:R-:W3:Y:S01]  /*0430*/  @P1 LDG.E R15, desc[UR36][R6.64+0x18] ;  /* 0x00001824060f1981 */ /* 0x000ee2000c1e1900 */
[----:B----4-:R-:W-:-:S03]  /*0440*/  @!P0 LOP3.LUT R16, R16, R21, RZ, 0x3c, !PT ;  /* 0x0000001510108212 */ /* 0x010fc600078e3cff */
[----:B------:R-:W4:Y:S01]  /*0450*/  @P1 LDG.E R21, desc[UR36][R6.64+0x20] ;  /* 0x0000202406151981 */ /* 0x000f22000c1e1900 */
[----:B------:R-:W-:-:S03]  /*0460*/  @!P0 LOP3.LUT R2, R2, R25, RZ, 0x3c, !PT ;  /* 0x0000001902028212 */ /* 0x000fc600078e3cff */
[----:B------:R-:W4:Y:S01]  /*0470*/  @P2 LDG.E R25, desc[UR36][R6.64+0x28] ;  /* 0x0000282406192981 */ /* 0x000f22000c1e1900 */
[----:B------:R-:W-:-:S03]  /*0480*/  @P1 LOP3.LUT R17, R17, R24, RZ, 0x3c, !PT ;  /* 0x0000001811111212 */ /* 0x000fc600078e3cff */
[----:B------:R-:W4:Y:S01]  /*0490*/  @P2 LDG.E R24, desc[UR36][R6.64+0x30] ;  /* 0x0000302406182981 */ /* 0x000f22000c1e1900 */
[----:B--2---:R-:W-:-:S03]  /*04a0*/  @!P0 LOP3.LUT R3, R3, R14, RZ, 0x3c, !PT ;  /* 0x0000000e03038212 */ /* 0x004fc600078e3cff */
[----:B------:R-:W2:Y:S01]  /*04b0*/  @P1 LDG.E R14, desc[UR36][R6.64+0x24] ;  /* 0x00002424060e1981 */ /* 0x000ea2000c1e1900 */
[----:B---3--:R-:W-:-:S03]  /*04c0*/  @P1 LOP3.LUT R16, R16, R15, RZ, 0x3c, !PT ;  /* 0x0000000f10101212 */ /* 0x008fc600078e3cff */
[----:B------:R-:W3:Y:S01]  /*04d0*/  @P2 LDG.E R15, desc[UR36][R6.64+0x2c] ;  /* 0x00002c24060f2981 */ /* 0x000ee2000c1e1900 */
[----:B----4-:R-:W-:-:S03]  /*04e0*/  @P1 LOP3.LUT R2, R2, R21, RZ, 0x3c, !PT ;  /* 0x0000001502021212 */ /* 0x010fc600078e3cff */
[----:B------:R-:W4:Y:S01]  /*04f0*/  @P2 LDG.E R21, desc[UR36][R6.64+0x34] ;  /* 0x0000342406152981 */ /* 0x000f22000c1e1900 */
[----:B------:R-:W-:-:S04]  /*0500*/  @P1 LOP3.LUT R0, R0, R27, RZ, 0x3c, !PT ;  /* 0x0000001b00001212 */ /* 0x000fc800078e3cff */
[----:B------:R-:W-:Y:S02]  /*0510*/  @P2 LOP3.LUT R0, R0, R25, RZ, 0x3c, !PT ;  /* 0x0000001900002212 */ /* 0x000fe400078e3cff */
[----:B------:R-:W-:Y:S01]  /*0520*/  @P2 LOP3.LUT R17, R17, R24, RZ, 0x3c, !PT ;  /* 0x0000001811112212 */ /* 0x000fe200078e3cff */
[----:B------:R-:W4:Y:S04]  /*0530*/  @P3 LDG.E R25, desc[UR36][R6.64+0x3c] ;  /* 0x00003c2406193981 */ /* 0x000f28000c1e1900 */
[----:B------:R-:W4:Y:S01]  /*0540*/  @P3 LDG.E R24, desc[UR36][R6.64+0x44] ;  /* 0x0000442406183981 */ /* 0x000f22000c1e1900 */
[----:B--2---:R-:W-:-:S03]  /*0550*/  @P1 LOP3.LUT R3, R3, R14, RZ, 0x3c, !PT ;  /* 0x0000000e03031212 */ /* 0x004fc600078e3cff */
[----:B------:R-:W2:Y:S01]  /*0560*/  @P2 LDG.E R14, desc[UR36][R6.64+0x38] ;  /* 0x00003824060e2981 */ /* 0x000ea2000c1e1900 */
[----:B---3--:R-:W-:-:S03]  /*0570*/  @P2 LOP3.LUT R16, R16, R15, RZ, 0x3c, !PT ;  /* 0x0000000f10102212 */ /* 0x008fc600078e3cff */
[----:B------:R-:W3:Y:S01]  /*0580*/  @P3 LDG.E R15, desc[UR36][R6.64+0x40] ;  /* 0x00004024060f3981 */ /* 0x000ee2000c1e1900 */
[----:B----4-:R-:W-:-:S03]  /*0590*/  @P2 LOP3.LUT R2, R2, R21, RZ, 0x3c, !PT ;  /* 0x0000001502022212 */ /* 0x010fc600078e3cff */
[----:B------:R-:W4:Y:S01]  /*05a0*/  @P3 LDG.E R21, desc[UR36][R6.64+0x48] ;  /* 0x0000482406153981 */ /* 0x000f22000c1e1900 */
[----:B------:R-:W-:-:S03]  /*05b0*/  @P3 LOP3.LUT R0, R0, R25, RZ, 0x3c, !PT ;  /* 0x0000001900003212 */ /* 0x000fc600078e3cff */
[----:B------:R-:W4:Y:S01]  /*05c0*/  @P4 LDG.E R25, desc[UR36][R6.64+0x50] ;  /* 0x0000502406194981 */ /* 0x000f22000c1e1900 */
[----:B------:R-:W-:-:S03]  /*05d0*/  @P3 LOP3.LUT R17, R17, R24, RZ, 0x3c, !PT ;  /* 0x0000001811113212 */ /* 0x000fc600078e3cff */
        /* <DEDUP_REMOVED lines=27> */
[----:B------:R-:W-:Y:S02]  /*0790*/  LOP3.LUT P0, RZ, R20, 0x80, RZ, 0xc0, !PT ;  /* 0x0000008014ff7812 */ /* 0x000fe4000780c0ff */
[----:B------:R-:W-:Y:S02]  /*07a0*/  @P6 LOP3.LUT R0, R0, R25, RZ, 0x3c, !PT ;  /* 0x0000001900006212 */ /* 0x000fe400078e3cff */
[----:B------:R-:W-:-:S09]  /*07b0*/  @P6 LOP3.LUT R17, R17, R24, RZ, 0x3c, !PT ;  /* 0x0000001811116212 */ /* 0x000fd200078e3cff */
[----:B------:R-:W4:Y:S04]  /*07c0*/  @P0 LDG.E R25, desc[UR36][R6.64+0x8c] ;  /* 0x00008c2406190981 */ /* 0x000f28000c1e1900 */
        /* <DEDUP_REMOVED lines=8> */
[----:B------:R-:W-:Y:S02]  /*0850*/  @P0 LOP3.LUT R0, R0, R25, RZ, 0x3c, !PT ;  /* 0x0000001900000212 */ /* 0x000fe400078e3cff */
[----:B------:R-:W-:Y:S02]  /*0860*/  @P0 LOP3.LUT R17, R17, R24, RZ, 0x3c, !PT ;  /* 0x0000001811110212 */ /* 0x000fe400078e3cff */
[----:B--2---:R-:W-:Y:S02]  /*0870*/  @P6 LOP3.LUT R3, R3, R14, RZ, 0x3c, !PT ;  /* 0x0000000e03036212 */ /* 0x004fe400078e3cff */
[----:B---3--:R-:W-:Y:S02]  /*0880*/  @P0 LOP3.LUT R16, R16, R15, RZ, 0x3c, !PT ;  /* 0x0000000f10100212 */ /* 0x008fe400078e3cff */
[----:B------:R-:W-:Y:S02]  /*0890*/  @P0 LOP3.LUT R3, R3, R26, RZ, 0x3c, !PT ;  /* 0x0000001a03030212 */ /* 0x000fe400078e3cff */
[----:B----4-:R-:W-:-:S02]  /*08a0*/  @P0 LOP3.LUT R2, R2, R21, RZ, 0x3c, !PT ;  /* 0x0000001502020212 */ /* 0x010fc400078e3cff */
[----:B------:R-:W-:-:S13]  /*08b0*/  R2P PR, R20.B1, 0x7f ;  /* 0x0000007f14007804 */ /* 0x000fda0000001000 */
[----:B------:R-:W2:Y:S04]  /*08c0*/  @P0 LDG.E R15, desc[UR36][R6.64+0xa0] ;  /* 0x0000a024060f0981 */ /* 0x000ea8000c1e1900 */
[----:B------:R-:W3:Y:S04]  /*08d0*/  @P1 LDG.E R25, desc[UR36][R6.64+0xb4] ;  /* 0x0000b42406191981 */ /* 0x000ee8000c1e1900 */
[----:B------:R-:W4:Y:S04]  /*08e0*/  @P0 LDG.E R21, desc[UR36][R6.64+0xa4] ;  /* 0x0000a42406150981 */ /* 0x000f28000c1e1900 */
        /* <DEDUP_REMOVED lines=13> */
[----:B------:R-:W-:-:S03]  /*09c0*/  @P2 LOP3.LUT R0, R0, R27, RZ, 0x3c, !PT ;  /* 0x0000001b00002212 */ /* 0x000fc600078e3cff */
[----:B------:R-:W4:Y:S01]  /*09d0*/  @P3 LDG.E R27, desc[UR36][R6.64+0xdc] ;  /* 0x0000dc24061b3981 */ /* 0x000f22000c1e1900 */
[----:B---3--:R-:W-:Y:S02]  /*09e0*/  @P0 LOP3.LUT R2, R2, R25, RZ, 0x3c, !PT ;  /* 0x0000001902020212 */ /* 0x008fe400078e3cff */
[----:B------:R-:W-:Y:S01]  /*09f0*/  LOP3.LUT P0, RZ, R20, 0x8000, RZ, 0xc0, !PT ;  /* 0x0000800014ff7812 */ /* 0x000fe2000780c0ff */
[----:B------:R-:W3:Y:S04]  /*0a00*/  @P2 LDG.E R25, desc[UR36][R6.64+0xcc] ;  /* 0x0000cc2406192981 */ /* 0x000ee8000c1e1900 */
[----:B------:R-:W3:Y:S01]  /*0a10*/  @P1 LDG.E R20, desc[UR36][R6.64+0xbc] ;  /* 0x0000bc2406141981 */ /* 0x000ee2000c1e1900 */
[----:B--2---:R-:W-:Y:S02]  /*0a20*/  @P1 LOP3.LUT R16, R16, R15, RZ, 0x3c, !PT ;  /* 0x0000000f10101212 */ /* 0x004fe400078e3cff */
[----:B----4-:R-:W-:Y:S01]  /*0a30*/  @P1 LOP3.LUT R2, R2, R21, RZ, 0x3c, !PT ;  /* 0x0000001502021212 */ /* 0x010fe200078e3cff */
[----:B------:R-:W2:Y:S04]  /*0a40*/  @P3 LDG.E R15, desc[UR36][R6.64+0xe8] ;  /* 0x0000e824060f3981 */ /* 0x000ea8000c1e1900 */
[----:B------:R-:W4:Y:S01]  /*0a50*/  @P2 LDG.E R21, desc[UR36][R6.64+0xd4] ;  /* 0x0000d42406152981 */ /* 0x000f22000c1e1900 */
[----:B------:R-:W-:-:S03]  /*0a60*/  @P3 LOP3.LUT R0, R0, R27, RZ, 0x3c, !PT ;  /* 0x0000001b00003212 */ /* 0x000fc600078e3cff */
[----:B------:R-:W2:Y:S01]  /*0a70*/  @P4 LDG.E R27, desc[UR36][R6.64+0xf0] ;  /* 0x0000f024061b4981 */ /* 0x000ea2000c1e1900 */
[----:B------:R-:W-:-:S03]  /*0a80*/  @P1 LOP3.LUT R3, R3, R24, RZ, 0x3c, !PT ;  /* 0x0000001803031212 */ /* 0x000fc600078e3cff */
[----:B------:R-:W2:Y:S04]  /*0a90*/  @P3 LDG.E R24, desc[UR36][R6.64+0xe4] ;  /* 0x0000e42406183981 */ /* 0x000ea8000c1e1900 */
[----:B------:R-:W2:Y:S01]  /*0aa0*/  @P0 LDG.E R26, desc[UR36][R6.64+0x13c] ;  /* 0x00013c24061a0981 */ /* 0x000ea2000c1e1900 */
[----:B---3--:R-:W-:-:S03]  /*0ab0*/  @P2 LOP3.LUT R16, R16, R25, RZ, 0x3c, !PT ;  /* 0x0000001910102212 */ /* 0x008fc600078e3cff */
[----:B------:R-:W3:Y:S01]  /*0ac0*/  @P3 LDG.E R25, desc[UR36][R6.64+0xe0] ;  /* 0x0000e02406193981 */ /* 0x000ee2000c1e1900 */
[----:B------:R-:W-:-:S03]  /*0ad0*/  @P1 LOP3.LUT R17, R17, R20, RZ, 0x3c, !PT ;  /* 0x0000001411111212 */ /* 0x000fc600078e3cff */
[----:B------:R-:W3:Y:S01]  /*0ae0*/  @P2 LDG.E R20, desc[UR36][R6.64+0xd8] ;  /* 0x0000d82406142981 */ /* 0x000ee2000c1e1900 */
[----:B------:R-:W-:-:S03]  /*0af0*/  @P2 LOP3.LUT R17, R17, R14, RZ, 0x3c, !PT ;  /* 0x0000000e11112212 */ /* 0x000fc600078e3cff */
[----:B------:R-:W3:Y:S01]  /*0b00*/  @P3 LDG.E R14, desc[UR36][R6.64+0xec] ;  /* 0x0000ec24060e3981 */ /* 0x000ee2000c1e1900 */
[----:B----4-:R-:W-:-:S03]  /*0b10*/  @P2 LOP3.LUT R2, R2, R21, RZ, 0x3c, !PT ;  /* 0x0000001502022212 */ /* 0x010fc600078e3cff */
[----:B------:R-:W4:Y:S01]  /*0b20*/  @P4 LDG.E R21, desc[UR36][R6.64+0xf4] ;  /* 0x0000f42406154981 */ /* 0x000f22000c1e1900 */
[----:B--2---:R-:W-:-:S03]  /*0b30*/  @P4 LOP3.LUT R0, R0, R27, RZ, 0x3c, !PT ;  /* 0x0000001b00004212 */ /* 0x004fc600078e3cff */
[----:B------:R-:W2:Y:S01]  /*0b40*/  @P5 LDG.E R27, desc[UR36][R6.64+0x104] ;  /* 0x00010424061b5981 */ /* 0x000ea2000c1e1900 */
[----:B---3--:R-:W-:-:S03]  /*0b50*/  @P3 LOP3.LUT R16, R16, R25, RZ, 0x3c, !PT ;  /* 0x0000001910103212 */ /* 0x008fc600078e3cff */
[----:B------:R-:W3:Y:S01]  /*0b60*/  @P4 LDG.E R25, desc[UR36][R6.64+0xfc] ;  /* 0x0000fc2406194981 */ /* 0x000ee2000c1e1900 */
[----:B------:R-:W-:-:S03]  /*0b70*/  @P2 LOP3.LUT R3, R3, R20, RZ, 0x3c, !PT ;  /* 0x0000001403032212 */ /* 0x000fc600078e3cff */
[----:B------:R-:W3:Y:S01]  /*0b80*/  @P4 LDG.E R20, desc[UR36][R6.64+0xf8] ;  /* 0x0000f82406144981 */ /* 0x000ee2000c1e1900 */
[----:B------:R-:W-:-:S03]  /*0b90*/  @P3 LOP3.LUT R17, R17, R24, RZ, 0x3c, !PT ;  /* 0x0000001811113212 */ /* 0x000fc600078e3cff */
[----:B------:R-:W3:Y:S01]  /*0ba0*/  @P4 LDG.E R24, desc[UR36][R6.64+0x100] ;  /* 0x0001002406184981 */ /* 0x000ee2000c1e1900 */
[----:B------:R-:W-:Y:S02]  /*0bb0*/  @P3 LOP3.LUT R2, R2, R15, RZ, 0x3c, !PT ;  /* 0x0000000f02023212 */ /* 0x000fe400078e3cff */
[----:B------:R-:W-:Y:S01]  /*0bc0*/  @P3 LOP3.LUT R3, R3, R14, RZ, 0x3c, !PT ;  /* 0x0000000e03033212 */ /* 0x000fe200078e3cff */
[----:B------:R-:W3:Y:S01]  /*0bd0*/  @P5 LDG.E R15, desc[UR36][R6.64+0x108] ;  /* 0x00010824060f5981 */ /* 0x000ee2000c1e1900 */
[----:B----4-:R-:W-:-:S03]  /*0be0*/  @P4 LOP3.LUT R16, R16, R21, RZ, 0x3c, !PT ;  /* 0x0000001510104212 */ /* 0x010fc600078e3cff */
[----:B------:R-:W4:Y:S01]  /*0bf0*/  @P5 LDG.E R14, desc[UR36][R6.64+0x10c] ;  /* 0x00010c24060e5981 */ /* 0x000f22000c1e1900 */
[----:B--2---:R-:W-:-:S03]  /*0c00*/  @P5 LOP3.LUT R0, R0, R27, RZ, 0x3c, !PT ;  /* 0x0000001b00005212 */ /* 0x004fc600078e3cff */
        /* <DEDUP_REMOVED lines=14> */
[----:B------:R-:W-:-:S03]  /*0cf0*/  @P5 LOP3.LUT R2, R2, R21, RZ, 0x3c, !PT ;  /* 0x0000001502025212 */ /* 0x000fc600078e3cff */
[----:B------:R-:W2:Y:S01]  /*0d00*/  @P0 LDG.E R21, desc[UR36][R6.64+0x130] ;  /* 0x0001302406150981 */ /* 0x000ea2000c1e1900 */
[----:B---3--:R-:W-:-:S03]  /*0d10*/  @P6 LOP3.LUT R16, R16, R25, RZ, 0x3c, !PT ;  /* 0x0000001910106212 */ /* 0x008fc600078e3cff */
[----:B------:R-:W3:Y:S01]  /*0d20*/  @P0 LDG.E R25, desc[UR36][R6.64+0x138] ;  /* 0x0001382406190981 */ /* 0x000ee2000c1e1900 */
[----:B------:R-:W-:-:S03]  /*0d30*/  @P5 LOP3.LUT R3, R3, R20, RZ, 0x3c, !PT ;  /* 0x0000001403035212 */ /* 0x000fc600078e3cff */
[----:B------:R-:W3:Y:S01]  /*0d40*/  @P6 LDG.E R20, desc[UR36][R6.64+0x128] ;  /* 0x0001282406146981 */ /* 0x000ee2000c1e1900 */
[----:B------:R-:W-:-:S04]  /*0d50*/  UIADD3 UR4, UPT, UPT, UR4, 0x10, URZ ;  /* 0x0000001004047890 */ /* 0x000fc8000fffe0ff */
[----:B------:R-:W-:Y:S01]  /*0d60*/  UISETP.NE.AND UP0, UPT, UR4, 0x20, UPT ;  /* 0x000000200400788c */ /* 0x000fe2000bf05270 */
[----:B------:R-:W-:Y:S02]  /*0d70*/  @P6 LOP3.LUT R2, R2, R15, RZ, 0x3c, !PT ;  /* 0x0000000f02026212 */ /* 0x000fe400078e3cff */
[----:B----4-:R-:W-:Y:S02]  /*0d80*/  @P6 LOP3.LUT R17, R17, R14, RZ, 0x3c, !PT ;  /* 0x0000000e11116212 */ /* 0x010fe400078e3cff */
[----:B--2---:R-:W-:Y:S02]  /*0d90*/  @P0 LOP3.LUT R0, R0, R27, RZ, 0x3c, !PT ;  /* 0x0000001b00000212 */ /* 0x004fe400078e3cff */
[----:B------:R-:W-:Y:S02]  /*0da0*/  @P0 LOP3.LUT R17, R17, R24, RZ, 0x3c, !PT ;  /* 0x0000001811110212 */ /* 0x000fe400078e3cff */
[----:B------:R-:W-:Y:S02]  /*0db0*/  @P0 LOP3.LUT R16, R16, R21, RZ, 0x3c, !PT ;  /* 0x0000001510100212 */ /* 0x000fe400078e3cff */
[----:B---3--:R-:W-:-:S02]  /*0dc0*/  @P0 LOP3.LUT R2, R2, R25, RZ, 0x3c, !PT ;  /* 0x0000001902020212 */ /* 0x008fc400078e3cff */
[----:B------:R-:W-:-:S04]  /*0dd0*/  @P6 LOP3.LUT R3, R3, R20, RZ, 0x3c, !PT ;  /* 0x0000001403036212 */ /* 0x000fc800078e3cff */
[----:B------:R-:W-:Y:S01]  /*0de0*/  @P0 LOP3.LUT R3, R3, R26, RZ, 0x3c, !PT ;  /* 0x0000001a03030212 */ /* 0x000fe200078e3cff */
[----:B------:R-:W-:Y:S06]  /*0df0*/  BRA.U UP0, `(.L_x_20) ;  /* 0xfffffff5004c7547 */ /* 0x000fec000b83ffff */
[----:B------:R-:W-:-:S05]  /*0e00*/  VIADD R12, R12, 0x1 ;  /* 0x000000010c0c7836 */ /* 0x000fca0000000000 */
[----:B------:R-:W-:-:S13]  /*0e10*/  ISETP.NE.AND P0, PT, R12, 0x5, PT ;  /* 0x000000050c00780c */ /* 0x000fda0003f05270 */
[----:B------:R-:W-:Y:S05]  /*0e20*/  @P0 BRA `(.L_x_21) ;  /* 0xfffffff400300947 */ /* 0x000fea000383ffff */
[----:B------:R1:W-:Y:S01]  /*0e30*/  STL.64 [R1+0x10], R2 ;  /* 0x0000100201007387 */ /* 0x0003e20000100a00 */
[----:B------:R-:W-:-:S03]  /*0e40*/  ISETP.NE.U32.AND P0, PT, R18, 0x1, PT ;  /* 0x000000011200780c */ /* 0x000fc60003f05070 */
[----:B------:R1:W-:Y:S01]  /*0e50*/  STL [R1+0x4], R0 ;  /* 0x0000040001007387 */ /* 0x0003e20000100800 */
[----:B------:R-:W-:-:S03]  /*0e60*/  ISETP.NE.AND.EX P0, PT, RZ, RZ, PT, P0 ;  /* 0x000000ffff00720c */ /* 0x000fc60003f05300 */
[----:B------:R1:W-:Y:S10]  /*0e70*/  STL.64 [R1+0x8], R16 ;  /* 0x0000081001007387 */ /* 0x0003f40000100a00 */
[----:B------:R-:W-:Y:S05]  /*0e80*/  @!P0 BRA `(.L_x_19) ;  /* 0x0000001800048947 */ /* 0x000fea0003800000 */
[----:B------:R-:W-:Y:S01]  /*0e90*/  UMOV UR4, URZ ;  /* 0x000000ff00047c82 */ /* 0x000fe20008000000 */
[----:B------:R-:W-:Y:S01]  /*0ea0*/  UMOV UR5, URZ ;  /* 0x000000ff00057c82 */ /* 0x000fe20008000000 */
[----:B-1----:R-:W-:Y:S02]  /*0eb0*/  IMAD.MOV.U32 R0, RZ, RZ, RZ ;  /* 0x000000ffff007224 */ /* 0x002fe400078e00ff */
[----:B------:R-:W-:Y:S02]  /*0ec0*/  IMAD.MOV.U32 R12, RZ, RZ, RZ ;  /* 0x000000ffff0c7224 */ /* 0x000fe400078e00ff */
[----:B------:R-:W-:Y:S02]  /*0ed0*/  IMAD.MOV.U32 R2, RZ, RZ, RZ ;  /* 0x000000ffff027224 */ /* 0x000fe400078e00ff */
[----:B------:R-:W-:Y:S02]  /*0ee0*/  IMAD.U32 R3, RZ, RZ, UR4 ;  /* 0x00000004ff037e24 */ /* 0x000fe4000f8e00ff */
[----:B------:R-:W-:-:S02]  /*0ef0*/  IMAD.U32 R17, RZ, RZ, UR4 ;  /* 0x00000004ff117e24 */ /* 0x000fc4000f8e00ff */
[----:B------:R-:W-:-:S07]  /*0f00*/  IMAD.U32 R16, RZ, RZ, UR5 ;  /* 0x00000005ff107e24 */ /* 0x000fce000f8e00ff */
.L_x_23:
[----:B------:R-:W-:-:S06]  /*0f10*/  IMAD R11, R12, 0x4, R1 ;  /* 0x000000040c0b7824 */ /* 0x000fcc00078e0201 */
[----:B------:R-:W5:Y:S01]  /*0f20*/  LDL R11, [R11+0x4] ;  /* 0x000004000b0b7983 */ /* 0x000f620000100800 */
[----:B------:R-:W-:Y:S01]  /*0f30*/  IMAD.SHL.U32 R13, R12, 0x20, RZ ;  /* 0x000000200c0d7824 */ /* 0x000fe200078e00ff */
[----:B------:R-:W-:-:S06]  /*0f40*/  UMOV UR4, URZ ;  /* 0x000000ff00047c82 */ /* 0x000fcc0008000000 */
.L_x_22:
        /* <DEDUP_REMOVED lines=176> */
[----:B------:R2:W-:Y:S01]  /*1a50*/  STL [R1+0x4], R0 ;  /* 0x0000040001007387 */ /* 0x0005e20000100800 */
[----:B------:R-:W-:-:S03]  /*1a60*/  ISETP.NE.U32.AND P0, PT, R18, 0x3, PT ;  /* 0x000000031200780c */ /* 0x000fc60003f05070 */
[----:B------:R2:W-:Y:S01]  /*1a70*/  STL.64 [R1+0x8], R16 ;  /* 0x0000081001007387 */ /* 0x0005e20000100a00 */
[----:B------:R-:W-:-:S03]  /*1a80*/  ISETP.NE.AND.EX P0, PT, RZ, RZ, PT, P0 ;  /* 0x000000ffff00720c */ /* 0x000fc60003f05300 */
[----:B------:R2:W-:Y:S10]  /*1a90*/  STL.64 [R1+0x10], R2 ;  /* 0x0000100201007387 */ /* 0x0005f40000100a00 */
[----:B------:R-:W-:Y:S05]  /*1aa0*/  @P0 BRA `(.L_x_19) ;  /* 0x0000000800fc0947 */ /* 0x000fea0003800000 */
[----:B------:R-:W-:Y:S01]  /*1ab0*/  UMOV UR4, URZ ;  /* 0x000000ff00047c82 */ /* 0x000fe20008000000 */
[----:B------:R-:W-:Y:S01]  /*1ac0*/  UMOV UR5, URZ ;  /* 0x000000ff00057c82 */ /* 0x000fe20008000000 */
[----:B--2---:R-:W-:Y:S02]  /*1ad0*/  IMAD.MOV.U32 R0, RZ, RZ, RZ ;  /* 0x000000ffff007224 */ /* 0x004fe400078e00ff */
[----:B------:R-:W-:Y:S02]  /*1ae0*/  IMAD.MOV.U32 R12, RZ, RZ, RZ ;  /* 0x000000ffff0c7224 */ /* 0x000fe400078e00ff */
[----:B------:R-:W-:Y:S02]  /*1af0*/  IMAD.MOV.U32 R2, RZ, RZ, RZ ;  /* 0x000000ffff027224 */ /* 0x000fe400078e00ff */
[----:B------:R-:W-:Y:S02]  /*1b00*/  IMAD.U32 R3, RZ, RZ, UR4 ;  /* 0x00000004ff037e24 */ /* 0x000fe4000f8e00ff */
[----:B------:R-:W-:-:S02]  /*1b10*/  IMAD.U32 R17, RZ, RZ, UR4 ;  /* 0x00000004ff117e24 */ /* 0x000fc4000f8e00ff */
[----:B------:R-:W-:-:S07]  /*1b20*/  IMAD.U32 R16, RZ, RZ, UR5 ;  /* 0x00000005ff107e24 */ /* 0x000fce000f8e00ff */
.L_x_25:
[----:B------:R-:W-:-:S06]  /*1b30*/  IMAD R11, R12, 0x4, R1 ;  /* 0x000000040c0b7824 */ /* 0x000fcc00078e0201 */
[----:B------:R-:W5:Y:S01]  /*1b40*/  LDL R11, [R11+0x4] ;  /* 0x000004000b0b7983 */ /* 0x000f620000100800 */
[----:B------:R-:W-:Y:S01]  /*1b50*/  IMAD.SHL.U32 R13, R12, 0x20, RZ ;  /* 0x000000200c0d7824 */ /* 0x000fe200078e00ff */
[----:B------:R-:W-:-:S06]  /*1b60*/  UMOV UR4, URZ ;  /* 0x000000ff00047c82 */ /* 0x000fcc0008000000 */
.L_x_24:
        /* <DEDUP_REMOVED lines=8> */
[----:B------:R-:W3:Y:S04]  /*1bf0*/  @P1 LDG.E R25, desc[UR36][R6.64+0x14] ;  /* 0x0000142406191981 */ /* 0x000ee8000c1e1900 */
[----:B------:R-:W4:Y:S04]  /*1c00*/  @!P0 LDG.E R21, desc[UR36][R6.64+0x4] ;  /* 0x0000042406158981 */ /* 0x000f28000c1e1900 */
[----:B------:R-:W4:Y:S04]  /*1c10*/  @P2 LDG.E R27, desc[UR36][R6.64+0x28] ;  /* 0x00002824061b2981 */ /* 0x000f28000c1e1900 */
[----:B------:R-:W4:Y:S04]  /*1c20*/  @!P0 LDG.E R14, desc[UR36][R6.64+0x8] ;  /* 0x00000824060e8981 */ /* 0x000f28000c1e1900 */
[----:B------:R-:W4:Y:S04]  /*1c30*/  @!P0 LDG.E R18, desc[UR36][R6.64+0x10] ;  /* 0x0000102406128981 */ /* 0x000f28000c1e1900 */
[----:B------:R-:W4:Y:S01]  /*1c40*/  @P1 LDG.E R24, desc[UR36][R6.64+0x24] ;  /* 0x0000242406181981 */ /* 0x000f22000c1e1900 */
[----:B--2---:R-:W-:-:S03]  /*1c50*/  @!P0 LOP3.LUT R0, R0, R15, RZ, 0x3c, !PT ;  /* 0x0000000f00008212 */ /* 0x004fc600078e3cff */
[----:B------:R-:W2:Y:S01]  /*1c60*/  @!P0 LDG.E R15, desc[UR36][R6.64+0xc] ;  /* 0x00000c24060f8981 */ /* 0x000ea2000c1e1900 */
[----:B---3--:R-:W-:-:S03]  /*1c70*/  @P1 LOP3.LUT R0, R0, R25, RZ, 0x3c, !PT ;  /* 0x0000001900001212 */ /* 0x008fc600078e3cff */
[----:B------:R-:W3:Y:S01]  /*1c80*/  @P3 LDG.E R25, desc[UR36][R6.64+0x3c] ;  /* 0x00003c2406193981 */ /* 0x000ee2000c1e1900 */
[----:B----4-:R-:W-:-:S03]  /*1c90*/  @!P0 LOP3.LUT R16, R16, R21, RZ, 0x3c, !PT ;  /* 0x0000001510108212 */ /* 0x010fc600078e3cff */
[----:B------:R-:W4:Y:S01]  /*1ca0*/  @P1 LDG.E R21, desc[UR36][R6.64+0x18] ;  /* 0x0000182406151981 */ /* 0x000f22000c1e1900 */
[----:B------:R-:W-:-:S03]  /*1cb0*/  @P2 LOP3.LUT R0, R0, R27, RZ, 0x3c, !PT ;  /* 0x0000001b00002212 */ /* 0x000fc600078e3cff */
[----:B------:R-:W4:Y:S01]  /*1cc0*/  @P5 LDG.E R27, desc[UR36][R6.64+0x64] ;  /* 0x00006424061b5981 */ /* 0x000f22000c1e1900 */
[----:B------:R-:W-:-:S03]  /*1cd0*/  @!P0 LOP3.LUT R17, R17, R14, RZ, 0x3c, !PT ;  /* 0x0000000e11118212 */ /* 0x000fc600078e3cff */
[----:B------:R-:W4:Y:S01]  /*1ce0*/  @P1 LDG.E R14, desc[UR36][R6.64+0x1c] ;  /* 0x00001c24060e1981 */ /* 0x000f22000c1e1900 */
[----:B------:R-:W-:-:S03]  /*1cf0*/  @!P0 LOP3.LUT R3, R3, R18, RZ, 0x3c, !PT ;  /* 0x0000001203038212 */ /* 0x000fc600078e3cff */
[----:B------:R-:W4:Y:S01]  /*1d00*/  @P2 LDG.E R18, desc[UR36][R6.64+0x30] ;  /* 0x0000302406122981 */ /* 0x000f22000c1e1900 */
[----:B--2---:R-:W-:-:S03]  /*1d10*/  @!P0 LOP3.LUT R2, R2, R15, RZ, 0x3c, !PT ;  /* 0x0000000f02028212 */ /* 0x004fc600078e3cff */
        /* <DEDUP_REMOVED lines=18> */
[----:B------:R-:W-:Y:S01]  /*1e40*/  @P3 LOP3.LUT R17, R17, R14, RZ, 0x3c, !PT ;  /* 0x0000000e11113212 */ /* 0x000fe200078e3cff */
[----:B------:R-:W4:Y:S04]  /*1e50*/  @P6 LDG.E R24, desc[UR36][R6.64+0x80] ;  /* 0x0000802406186981 */ /* 0x000f28000c1e1900 */
        /* <DEDUP_REMOVED lines=24> */
[----:B------:R-:W4:Y:S01]  /*1fe0*/  @P6 LDG.E R14, desc[UR36][R6.64+0x88] ;  /* 0x00008824060e6981 */ /* 0x000f22000c1e1900 */
        /* <DEDUP_REMOVED lines=12> */
[----:B------:R-:W-:Y:S02]  /*20b0*/  @P0 LOP3.LUT R3, R3, R24, RZ, 0x3c, !PT ;  /* 0x0000001803030212 */ /* 0x000fe400078e3cff */
[----:B--2---:R-:W-:-:S04]  /*20c0*/  @P6 LOP3.LUT R2, R2, R15, RZ, 0x3c, !PT ;  /* 0x0000000f02026212 */ /* 0x004fc800078e3cff */
[----:B---3--:R-:W-:Y:S02]  /*20d0*/  @P0 LOP3.LUT R2, R2, R25, RZ, 0x3c, !PT ;  /* 0x0000001902020212 */ /* 0x008fe400078e3cff */
[----:B----4-:R-:W-:Y:S02]  /*20e0*/  @P0 LOP3.LUT R16, R16, R21, RZ, 0x3c, !PT ;  /* 0x0000001510100212 */ /* 0x010fe400078e3cff */
[----:B------:R-:W-:-:S13]  /*20f0*/  R2P PR, R20.B1, 0x7f ;  /* 0x0000007f14007804 */ /* 0x000fda0000001000 */
[----:B------:R-:W2:Y:S04]  /*2100*/  @P0 LDG.E R21, desc[UR36][R6.64+0xa0] ;  /* 0x0000a02406150981 */ /* 0x000ea8000c1e1900 */
[----:B------:R-:W3:Y:S04]  /*2110*/  @P1 LDG.E R25, desc[UR36][R6.64+0xb4] ;  /* 0x0000b42406191981 */ /* 0x000ee8000c1e1900 */
[----:B------:R-:W4:Y:S04]  /*2120*/  @P2 LDG.E R27, desc[UR36][R6.64+0xc8] ;  /* 0x0000c824061b2981 */ /* 0x000f28000c1e1900 */
[----:B------:R-:W4:Y:S04]  /*2130*/  @P0 LDG.E R15, desc[UR36][R6.64+0xa4] ;  /* 0x0000a424060f0981 */ /* 0x000f28000c1e1900 */
        /* <DEDUP_REMOVED lines=14> */
[----:B------:R-:W-:Y:S02]  /*2220*/  @P0 LOP3.LUT R3, R3, R24, RZ, 0x3c, !PT ;  /* 0x0000001803030212 */ /* 0x000fe400078e3cff */
[----:B------:R-:W-:Y:S02]  /*2230*/  @P3 LOP3.LUT R0, R0, R29, RZ, 0x3c, !PT ;  /* 0x0000001d00003212 */ /* 0x000fe400078e3cff */
[----:B------:R-:W-:Y:S02]  /*2240*/  @P1 LOP3.LUT R17, R17, R14, RZ, 0x3c, !PT ;  /* 0x0000000e11111212 */ /* 0x000fe400078e3cff */
[----:B------:R-:W4:Y:S01]  /*2250*/  @P2 LDG.E R14, desc[UR36][R6.64+0xd8] ;  /* 0x0000d824060e2981 */ /* 0x000f22000c1e1900 */
[----:B--2---:R-:W-:Y:S02]  /*2260*/  @P0 LOP3.LUT R2, R2, R21, RZ, 0x3c, !PT ;  /* 0x0000001502020212 */ /* 0x004fe400078e3cff */
[----:B------:R-:W-:Y:S01]  /*2270*/  LOP3.LUT P0, RZ, R20, 0x8000, RZ, 0xc0, !PT ;  /* 0x0000800014ff7812 */ /* 0x000fe2000780c0ff */
[----:B------:R-:W2:Y:S01]  /*2280*/  @P2 LDG.E R21, desc[UR36][R6.64+0xcc] ;  /* 0x0000cc2406152981 */ /* 0x000ea2000c1e1900 */
[----:B---3--:R-:W-:-:S03]  /*2290*/  @P1 LOP3.LUT R16, R16, R25, RZ, 0x3c, !PT ;  /* 0x0000001910101212 */ /* 0x008fc600078e3cff */
[----:B------:R-:W3:Y:S01]  /*22a0*/  @P2 LDG.E R20, desc[UR36][R6.64+0xd0] ;  /* 0x0000d02406142981 */ /* 0x000ee2000c1e1900 */
[----:B----4-:R-:W-:-:S03]  /*22b0*/  @P4 LOP3.LUT R0, R0, R27, RZ, 0x3c, !PT ;  /* 0x0000001b00004212 */ /* 0x010fc600078e3cff */
[----:B------:R-:W4:Y:S04]  /*22c0*/  @P5 LDG.E R27, desc[UR36][R6.64+0x104] ;  /* 0x00010424061b5981 */ /* 0x000f28000c1e1900 */
[----:B------:R-:W4:Y:S01]  /*22d0*/  @P2 LDG.E R25, desc[UR36][R6.64+0xd4] ;  /* 0x0000d42406192981 */ /* 0x000f22000c1e1900 */
[----:B------:R-:W-:Y:S02]  /*22e0*/  @P1 LOP3.LUT R2, R2, R15, RZ, 0x3c, !PT ;  /* 0x0000000f02021212 */ /* 0x000fe400078e3cff */
[----:B------:R-:W-:Y:S01]  /*22f0*/  @P1 LOP3.LUT R3, R3, R18, RZ, 0x3c, !PT ;  /* 0x0000001203031212 */ /* 0x000fe200078e3cff */
[----:B------:R-:W4:Y:S04]  /*2300*/  @P3 LDG.E R15, desc[UR36][R6.64+0xe0] ;  /* 0x0000e024060f3981 */ /* 0x000f28000c1e1900 */
        /* <DEDUP_REMOVED lines=40> */
[----:B------:R-:W-:-:S04]  /*2590*/  UIADD3 UR4, UPT, UPT, UR4, 0x10, URZ ;  /* 0x0000001004047890 */ /* 0x000fc8000fffe0ff */
[----:B------:R-:W-:Y:S01]  /*25a0*/  UISETP.NE.AND UP0, UPT, UR4, 0x20, UPT ;  /* 0x000000200400788c */ /* 0x000fe2000bf05270 */
[----:B------:R-:W-:Y:S02]  /*25b0*/  @P6 LOP3.LUT R16, R16, R15, RZ, 0x3c, !PT ;  /* 0x0000000f10106212 */ /* 0x000fe400078e3cff */
[----:B------:R-:W-:-:S04]  /*25c0*/  @P6 LOP3.LUT R17, R17, R18, RZ, 0x3c, !PT ;  /* 0x0000001211116212 */ /* 0x000fc800078e3cff */
[----:B------:R-:W-:Y:S02]  /*25d0*/  @P0 LOP3.LUT R17, R17, R14, RZ, 0x3c, !PT ;  /* 0x0000000e11110212 */ /* 0x000fe400078e3cff */
[----:B--2---:R-:W-:Y:S02]  /*25e0*/  @P6 LOP3.LUT R2, R2, R21, RZ, 0x3c, !PT ;  /* 0x0000001502026212 */ /* 0x004fe400078e3cff */
[----:B---3--:R-:W-:-:S04]  /*25f0*/  @P6 LOP3.LUT R3, R3, R20, RZ, 0x3c, !PT ;  /* 0x0000001403036212 */ /* 0x008fc800078e3cff */
[----:B------:R-:W-:Y:S02]  /*2600*/  @P0 LOP3.LUT R3, R3, R24, RZ, 0x3c, !PT ;  /* 0x0000001803030212 */ /* 0x000fe400078e3cff */
[----:B----4-:R-:W-:Y:S02]  /*2610*/  @P0 LOP3.LUT R2, R2, R27, RZ, 0x3c, !PT ;  /* 0x0000001b02020212 */ /* 0x010fe400078e3cff */
[----:B------:R-:W-:Y:S01]  /*2620*/  @P0 LOP3.LUT R16, R16, R25, RZ, 0x3c, !PT ;  /* 0x0000001910100212 */ /* 0x000fe200078e3cff */
[----:B------:R-:W-:Y:S06]  /*2630*/  BRA.U UP0, `(.L_x_24) ;  /* 0xfffffff5004c7547 */ /* 0x000fec000b83ffff */
[----:B------:R-:W-:-:S05]  /*2640*/  VIADD R12, R12, 0x1 ;  /* 0x000000010c0c7836 */ /* 0x000fca0000000000 */
[----:B------:R-:W-:-:S13]  /*2650*/  ISETP.NE.AND P0, PT, R12, 0x5, PT ;  /* 0x000000050c00780c */ /* 0x000fda0003f05270 */
[----:B------:R-:W-:Y:S05]  /*2660*/  @P0 BRA `(.L_x_25) ;  /* 0xfffffff400300947 */ /* 0x000fea000383ffff */
[----:B------:R3:W-:Y:S04]  /*2670*/  STL [R1+0x4], R0 ;  /* 0x0000040001007387 */ /* 0x0007e80000100800 */
[----:B------:R3:W-:Y:S04]  /*2680*/  STL.64 [R1+0x8], R16 ;  /* 0x0000081001007387 */ /* 0x0007e80000100a00 */
[----:B------:R3:W-:Y:S02]  /*2690*/  STL.64 [R1+0x10], R2 ;  /* 0x0000100201007387 */ /* 0x0007e40000100a00 */
.L_x_19:
[----:B0-----:R-:W-:Y:S05]  /*26a0*/  BSYNC.RECONVERGENT B1 ;  /* 0x0000000000017941 */ /* 0x001fea0003800200 */
.L_x_18:
[----:B------:R-:W-:Y:S01]  /*26b0*/  ISETP.GT.U32.AND P0, PT, R8, 0x3, PT ;  /* 0x000000030800780c */ /* 0x000fe20003f04070 */
[----:B------:R-:W-:Y:S01]  /*26c0*/  VIADD R10, R10, 0x1 ;  /* 0x000000010a0a7836 */ /* 0x000fe20000000000 */
[--C-:B------:R-:W-:Y:S02]  /*26d0*/  SHF.R.U64 R8, R8, 0x2, R9.reuse ;  /* 0x0000000208087819 */ /* 0x100fe40000001209 */
[----:B------:R-:W-:Y:S02]  /*26e0*/  ISETP.GT.U32.AND.EX P0, PT, R9, RZ, PT, P0 ;  /* 0x000000ff0900720c */ /* 0x000fe40003f04100 */
[----:B------:R-:W-:-:S11]  /*26f0*/  SHF.R.U32.HI R9, RZ, 0x2, R9 ;  /* 0x00000002ff097819 */ /* 0x000fd60000011609 */
[----:B------:R-:W-:Y:S05]  /*2700*/  @P0 BRA `(.L_x_26) ;  /* 0xffffffd800cc0947 */ /* 0x000fea000383ffff */
.L_x_17:
[----:B0-----:R-:W-:Y:S05]  /*2710*/  BSYNC.RECONVERGENT B0 ;  /* 0x0000000000007941 */ /* 0x001fea0003800200 */
.L_x_16:
[----:B-1----:R-:W0:Y:S02]  /*2720*/  LDC.64 R4, c[0x0][0x380] ;  /* 0x0000e000ff047b82 */ /* 0x002e240000000a00 */
[----:B0-----:R-:W4:Y:S01]  /*2730*/  LDG.E R4, desc[UR36][R4.64] ;  /* 0x0000002404047981 */ /* 0x001f22000c1e1900 */
[----:B--23-5:R-:W-:Y:S01]  /*2740*/  LOP3.LUT R2, R23, R22, RZ, 0xfc, !PT ;  /* 0x0000001617027212 */ /* 0x02cfe200078efcff */
[----:B------:R-:W-:Y:S01]  /*2750*/  IMAD.MOV.U32 R24, RZ, RZ, R3 ;  /* 0x000000ffff187224 */ /* 0x000fe200078e0003 */
[----:B------:R-:W-:Y:S01]  /*2760*/  ISETP.LT.U32.AND P1, PT, R19, 0x5, PT ;  /* 0x000000051300780c */ /* 0x000fe20003f21070 */
[----:B------:R-:W-:Y:S01]  /*2770*/  IMAD.MOV.U32 R25, RZ, RZ, R0 ;  /* 0x000000ffff197224 */ /* 0x000fe200078e0000 */
[----:B----4-:R-:W-:-:S04]  /*2780*/  ISETP.GE.AND P0, PT, R23, R4, PT ;  /* 0x000000041700720c */ /* 0x010fc80003f06270 */
[----:B------:R-:W-:-:S13]  /*2790*/  ISETP.LT.OR P0, PT, R2, RZ, P0 ;  /* 0x000000ff0200720c */ /* 0x000fda0000701670 */
[----:B------:R-:W-:-:S05]  /*27a0*/  @!P0 IMAD R7, R4, R4, RZ ;  /* 0x0000000404078224 */ /* 0x000fca00078e02ff */
[----:B------:R-:W-:-:S13]  /*27b0*/  ISETP.GE.OR P0, PT, R22, R7, P0 ;  /* 0x000000071600720c */ /* 0x000fda0000706670 */
[----:B------:R-:W-:Y:S05]  /*27c0*/  @!P0 BRA P1, `(.L_x_27) ;  /* 0x0000000400f48947 */ /* 0x000fea0000800000 */
[----:B------:R-:W0:Y:S01]  /*27d0*/  S2R R18, SR_TID.X ;  /* 0x0000000000127919 */ /* 0x000e220000002100 */
[----:B------:R-:W1:Y:S01]  /*27e0*/  LDC R6, c[0x0][0x2f8] ;  /* 0x0000be00ff067b82 */ /* 0x000e620000000800 */
[----:B------:R-:W-:Y:S01]  /*27f0*/  MOV R2, 0x58 ;  /* 0x0000005800027802 */ /* 0x000fe20000000f00 */
[----:B------:R-:W2:Y:S06]  /*2800*/  LDCU.64 UR4, c[0x4][0x50] ;  /* 0x01000a00ff0477ac */ /* 0x000eac0008000a00 */
[----:B------:R-:W3:Y:S01]  /*2810*/  LDC.64 R2, c[0x4][R2] ;  /* 0x0100000002027b82 */ /* 0x000ee20000000a00 */
[----:B--2---:R-:W-:-:S02]  /*2820*/  IMAD.U32 R4, RZ, RZ, UR4 ;  /* 0x00000004ff047e24 */ /* 0x004fc4000f8e00ff */
[----:B------:R-:W-:Y:S01]  /*2830*/  IMAD.U32 R5, RZ, RZ, UR5 ;  /* 0x00000005ff057e24 */ /* 0x000fe2000f8e00ff */
[----:B-1----:R-:W-:-:S04]  /*2840*/  IADD3 R6, P0, P1, R1, 0x30, R6 ;  /* 0x0000003001067810 */ /* 0x002fc8000791e006 */
[----:B------:R-:W-:Y:S01]  /*2850*/  IADD3.X R7, PT, PT, RZ, UR38, RZ, P0, P1 ;  /* 0x00000026ff077c10 */ /* 0x000fe200087e24ff */
[----:B0-----:R0:W-:Y:S08]  /*2860*/  STL [R1+0x30], R18 ;  /* 0x0000301201007387 */ /* 0x0011f00000100800 */
[----:B------:R-:W-:-:S07]  /*2870*/  LEPC R20, `(.L_x_28) ;  /* 0x000000001014794e */ /* 0x000fce0000000000 */
[----:B0--3--:R-:W-:Y:S05]  /*2880*/  CALL.ABS.NOINC R2 ;  /* 0x0000000002007343 */ /* 0x009fea0003c00000 */
.L_x_28:
[----:B------:R-:W0:Y:S01]  /*2890*/  LDC.64 R2, c[0x0][0x3a0] ;  /* 0x0000e800ff027b82 */ /* 0x000e220000000a00 */
[----:B------:R-:W-:-:S07]  /*28a0*/  IMAD.IADD R7, R23, 0x1, R22 ;  /* 0x0000000117077824 */ /* 0x000fce00078e0216 */
[----:B------:R-:W1:Y:S01]  /*28b0*/  LDC.64 R4, c[0x0][0x380] ;  /* 0x0000e000ff047b82 */ /* 0x000e620000000a00 */
[----:B0-----:R-:W-:-:S05]  /*28c0*/  IMAD.WIDE R6, R7, 0x4, R2 ;  /* 0x0000000407067825 */ /* 0x001fca00078e0202 */
[----:B------:R0:W-:Y:S04]  /*28d0*/  STG.E desc[UR36][R6.64], RZ ;  /* 0x000000ff06007986 */ /* 0x0001e8000c101924 */
[----:B-1----:R-:W2:Y:S01]  /*28e0*/  LDG.E R10, desc[UR36][R4.64] ;  /* 0x00000024040a7981 */ /* 0x002ea2000c1e1900 */
[C---:B------:R-:W-:Y:S01]  /*28f0*/  ISETP.GT.AND P1, PT, R23.reuse, -0x1, PT ;  /* 0xffffffff1700780c */ /* 0x040fe20003f24270 */
[----:B------:R-:W-:Y:S02]  /*2900*/  IMAD.MOV.U32 R9, RZ, RZ, -0x16c67100 ;  /* 0xe9398f00ff097424 */ /* 0x000fe400078e00ff */
[----:B------:R-:W-:Y:S01]  /*2910*/  IMAD.MOV.U32 R0, RZ, RZ, R16 ;  /* 0x000000ffff007224 */ /* 0x000fe200078e0010 */
[----:B--2---:R-:W-:-:S13]  /*2920*/  ISETP.GE.AND P0, PT, R23, R10, PT ;  /* 0x0000000a1700720c */ /* 0x004fda0003f06270 */
[----:B0-----:R-:W-:Y:S05]  /*2930*/  @!P0 BRA P1, `(.L_x_29) ;  /* 0x00000000008c8947 */ /* 0x001fea0000800000 */
[----:B------:R-:W0:Y:S02]  /*2940*/  LDC.64 R8, c[0x0][0x388] ;  /* 0x0000e200ff087b82 */ /* 0x000e240000000a00 */
[----:B0-----:R-:W2:Y:S01]  /*2950*/  LDG.E R9, desc[UR36][R8.64] ;  /* 0x0000002408097981 */ /* 0x001ea2000c1e1900 */
[----:B------:R-:W-:Y:S01]  /*2960*/  VIADD R0, R10, 0xfffffffe ;  /* 0xfffffffe0a007836 */ /* 0x000fe20000000000 */
[----:B------:R-:W-:Y:S01]  /*2970*/  SHF.R.U32.HI R6, RZ, 0x2, R25 ;  /* 0x00000002ff067819 */ /* 0x000fe20000011619 */
[----:B------:R-:W-:Y:S02]  /*2980*/  IMAD.SHL.U32 R11, R24, 0x10, RZ ;  /* 0x00000010180b7824 */ /* 0x000fe400078e00ff */
[----:B------:R-:W0:Y:S01]  /*2990*/  I2F.U32.RP R12, R0 ;  /* 0x00000000000c7306 */ /* 0x000e220000209000 */
[----:B------:R-:W-:Y:S01]  /*29a0*/  LOP3.LUT R6, R6, R25, RZ, 0x3c, !PT ;  /* 0x0000001906067212 */ /* 0x000fe200078e3cff */
[----:B------:R-:W-:Y:S01]  /*29b0*/  IMAD.MOV R13, RZ, RZ, -R0 ;  /* 0x000000ffff0d7224 */ /* 0x000fe200078e0a00 */
[----:B------:R-:W-:Y:S01]  /*29c0*/  ISETP.NE.U32.AND P1, PT, R0, RZ, PT ;  /* 0x000000ff0000720c */ /* 0x000fe20003f25070 */
[----:B------:R-:W-:-:S02]  /*29d0*/  IMAD.MOV.U32 R25, RZ, RZ, R16 ;  /* 0x000000ffff197224 */ /* 0x000fc400078e0010 */
[----:B------:R-:W-:-:S05]  /*29e0*/  IMAD.SHL.U32 R10, R6, 0x2, RZ ;  /* 0x00000002060a7824 */ /* 0x000fca00078e00ff */
[----:B------:R-:W-:Y:S01]  /*29f0*/  LOP3.LUT R11, R6, R10, R11, 0x96, !PT ;  /* 0x0000000a060b7212 */ /* 0x000fe200078e960b */
[----:B------:R-:W-:Y:S01]  /*2a00*/  IMAD.MOV.U32 R6, RZ, RZ, RZ ;  /* 0x000000ffff067224 */ /* 0x000fe200078e00ff */
[----:B0-----:R-:W0:Y:S02]  /*2a10*/  MUFU.RCP R12, R12 ;  /* 0x0000000c000c7308 */ /* 0x001e240000001000 */
[----:B------:R-:W-:Y:S01]  /*2a20*/  LOP3.LUT R24, R11, R24, RZ, 0x3c, !PT ;  /* 0x000000180b187212 */ /* 0x000fe200078e3cff */
[----:B0-----:R-:W-:-:S06]  /*2a30*/  VIADD R7, R12, 0xffffffe ;  /* 0x0ffffffe0c077836 */ /* 0x001fcc0000000000 */
[----:B------:R-:W0:Y:S02]  /*2a40*/  F2I.FTZ.U32.TRUNC.NTZ R7, R7 ;  /* 0x0000000700077305 */ /* 0x000e24000021f000 */
[----:B0-----:R-:W-:-:S04]  /*2a50*/  IMAD R13, R13, R7, RZ ;  /* 0x000000070d0d7224 */ /* 0x001fc800078e02ff */
[----:B------:R-:W-:-:S04]  /*2a60*/  IMAD.HI.U32 R6, R7, R13, R6 ;  /* 0x0000000d07067227 */ /* 0x000fc800078e0006 */
[----:B------:R-:W-:-:S04]  /*2a70*/  VIADD R7, R24, 0xe93f16c5 ;  /* 0xe93f16c518077836 */ /* 0x000fc80000000000 */
[----:B------:R-:W-:-:S04]  /*2a80*/  IMAD.HI.U32 R6, R6, R7, RZ ;  /* 0x0000000706067227 */ /* 0x000fc800078e00ff */
[----:B------:R-:W-:-:S04]  /*2a90*/  IMAD.MOV R6, RZ, RZ, -R6 ;  /* 0x000000ffff067224 */ /* 0x000fc800078e0a06 */
[----:B------:R-:W-:Y:S02]  /*2aa0*/  IMAD R11, R0, R6, R7 ;  /* 0x00000006000b7224 */ /* 0x000fe400078e0207 */
[----:B------:R-:W0:Y:S03]  /*2ab0*/  LDC.64 R6, c[0x0][0x398] ;  /* 0x0000e600ff067b82 */ /* 0x000e260000000a00 */
[----:B------:R-:W-:-:S13]  /*2ac0*/  ISETP.GE.U32.AND P0, PT, R11, R0, PT ;  /* 0x000000000b00720c */ /* 0x000fda0003f06070 */
[----:B------:R-:W-:-:S05]  /*2ad0*/  @P0 IMAD.IADD R11, R11, 0x1, -R0 ;  /* 0x000000010b0b0824 */ /* 0x000fca00078e0a00 */
[----:B------:R-:W-:-:S13]  /*2ae0*/  ISETP.GE.U32.AND P0, PT, R11, R0, PT ;  /* 0x000000000b00720c */ /* 0x000fda0003f06070 */
[----:B------:R-:W-:Y:S01]  /*2af0*/  @P0 IMAD.IADD R11, R11, 0x1, -R0 ;  /* 0x000000010b0b0824 */ /* 0x000fe200078e0a00 */
[----:B------:R-:W-:Y:S01]  /*2b00*/  @!P1 LOP3.LUT R11, RZ, R0, RZ, 0x33, !PT ;  /* 0x00000000ff0b9212 */ /* 0x000fe200078e33ff */
[----:B------:R-:W-:-:S04]  /*2b10*/  IMAD.MOV.U32 R0, RZ, RZ, R17 ;  /* 0x000000ffff007224 */ /* 0x000fc800078e0011 */
[----:B------:R-:W-:Y:S02]  /*2b20*/  VIADD R11, R11, 0x1 ;  /* 0x000000010b0b7836 */ /* 0x000fe40000000000 */
[----:B--2---:R-:W-:-:S04]  /*2b30*/  IMAD R9, R9, R18, RZ ;  /* 0x0000001209097224 */ /* 0x004fc800078e02ff */
[----:B0-----:R-:W-:-:S04]  /*2b40*/  IMAD.WIDE R6, R9, 0x4, R6 ;  /* 0x0000000409067825 */ /* 0x001fc800078e0206 */
[----:B------:R-:W-:Y:S01]  /*2b50*/  IMAD.MOV.U32 R9, RZ, RZ, -0x16c0e93b ;  /* 0xe93f16c5ff097424 */ /* 0x000fe200078e00ff */
[----:B------:R0:W-:Y:S06]  /*2b60*/  STG.E desc[UR36][R6.64], R11 ;  /* 0x0000000b06007986 */ /* 0x0001ec000c101924 */
.L_x_29:
[----:B------:R-:W-:Y:S05]  /*2b70*/  WARPSYNC.ALL ;  /* 0x0000000000007948 */ /* 0x000fea0003800000 */
[----:B------:R-:W-:Y:S06]  /*2b80*/  BAR.SYNC.DEFER_BLOCKING 0x0 ;  /* 0x0000000000007b1d */ /* 0x000fec0000010000 */
[----:B------:R-:W2:Y:S02]  /*2b90*/  LDG.E R4, desc[UR36][R4.64] ;  /* 0x0000002404047981 */ /* 0x000ea4000c1e1900 */
[----:B0-----:R-:W0:Y:S01]  /*2ba0*/  LDC.64 R6, c[0x0][0x388] ;  /* 0x0000e200ff067b82 */ /* 0x001e220000000a00 */
[----:B------:R-:W-:Y:S01]  /*2bb0*/  BSSY.RECONVERGENT B0, `(.L_x_30) ;  /* 0x0000027000007945 */ /* 0x000fe20003800200 */
[----:B------:R-:W-:Y:S01]  /*2bc0*/  ISETP.GE.U32.AND P2, PT, R19, 0x5, PT ;  /* 0x000000051300780c */ /* 0x000fe20003f46070 */
[----:B--2---:R-:W-:-:S05]  /*2bd0*/  IMAD R11, R4, R4, RZ ;  /* 0x00000004040b7224 */ /* 0x004fca00078e02ff */
[----:B------:R-:W-:-:S13]  /*2be0*/  ISETP.GE.U32.AND P0, PT, R22, R11, PT ;  /* 0x0000000b1600720c */ /* 0x000fda0003f06070 */
[----:B0-----:R-:W-:Y:S05]  /*2bf0*/  @!P0 BRA `(.L_x_31) ;  /* 0x0000000000888947 */ /* 0x001fea0003800000 */
        /* <DEDUP_REMOVED lines=9> */
[----:B------:R-:W-:-:S02]  /*2c90*/  VIADD R9, R9, 0x587c5 ;  /* 0x000587c509097836 */ /* 0x000fc40000000000 */
[----:B------:R-:W-:Y:S02]  /*2ca0*/  IMAD.SHL.U32 R16, R14, 0x2, RZ ;  /* 0x000000020e107824 */ /* 0x000fe400078e00ff */
[----:B------:R-:W-:-:S03]  /*2cb0*/  IMAD.MOV.U32 R25, RZ, RZ, R0 ;  /* 0x000000ffff197224 */ /* 0x000fc600078e0000 */
[----:B------:R-:W-:Y:S01]  /*2cc0*/  LOP3.LUT R15, R14, R16, R15, 0x96, !PT ;  /* 0x000000100e0f7212 */ /* 0x000fe200078e960f */
[----:B0-----:R-:W0:Y:S03]  /*2cd0*/  MUFU.RCP R8, R8 ;  /* 0x0000000800087308 */ /* 0x001e260000001000 */
[----:B------:R-:W-:Y:S01]  /*2ce0*/  LOP3.LUT R24, R15, R24, RZ, 0x3c, !PT ;  /* 0x000000180f187212 */ /* 0x000fe200078e3cff */
[----:B0-----:R-:W-:-:S04]  /*2cf0*/  VIADD R10, R8, 0xffffffe ;  /* 0x0ffffffe080a7836 */ /* 0x001fc80000000000 */
[----:B------:R-:W-:Y:S01]  /*2d00*/  IMAD.IADD R8, R24, 0x1, R9 ;  /* 0x0000000118087824 */ /* 0x000fe200078e0209 */
[----:B------:R0:W1:Y:S02]  /*2d10*/  F2I.FTZ.U32.TRUNC.NTZ R11, R10 ;  /* 0x0000000a000b7305 */ /* 0x000064000021f000 */
[----:B0-----:R-:W-:Y:S02]  /*2d20*/  IMAD.MOV.U32 R10, RZ, RZ, RZ ;  /* 0x000000ffff0a7224 */ /* 0x001fe400078e00ff */
[----:B-1----:R-:W-:-:S04]  /*2d30*/  IMAD R15, R17, R11, RZ ;  /* 0x0000000b110f7224 */ /* 0x002fc800078e02ff */
[----:B------:R-:W-:-:S06]  /*2d40*/  IMAD.HI.U32 R11, R11, R15, R10 ;  /* 0x0000000f0b0b7227 */ /* 0x000fcc00078e000a */
        /* <DEDUP_REMOVED lines=8> */
[----:B------:R-:W-:-:S05]  /*2dd0*/  @!P1 LOP3.LUT R8, RZ, R5, RZ, 0x33, !PT ;  /* 0x00000005ff089212 */ /* 0x000fca00078e33ff */
[----:B------:R-:W-:Y:S02]  /*2de0*/  IMAD R5, R4, R8, R4 ;  /* 0x0000000804057224 */ /* 0x000fe400078e0204 */
[----:B--2---:R-:W-:-:S04]  /*2df0*/  IMAD R13, R13, R18, RZ ;  /* 0x000000120d0d7224 */ /* 0x004fc800078e02ff */
[----:B0-----:R-:W-:-:S05]  /*2e00*/  IMAD.WIDE R10, R13, 0x4, R10 ;  /* 0x000000040d0a7825 */ /* 0x001fca00078e020a */
[----:B------:R0:W-:Y:S02]  /*2e10*/  STG.E desc[UR36][R10.64+0x4], R5 ;  /* 0x000004050a007986 */ /* 0x0001e4000c101924 */
.L_x_31:
[----:B------:R-:W-:Y:S05]  /*2e20*/  BSYNC.RECONVERGENT B0 ;  /* 0x0000000000007941 */ /* 0x000fea0003800200 */
.L_x_30:
[----:B------:R-:W-:Y:S08]  /*2e30*/  BAR.SYNC.DEFER_BLOCKING 0x0 ;  /* 0x0000000000007b1d */ /* 0x000ff00000010000 */
[----:B0-----:R-:W0:Y:S01]  /*2e40*/  LDC.64 R4, c[0x0][0x398] ;  /* 0x0000e600ff047b82 */ /* 0x001e220000000a00 */
[----:B------:R-:W2:Y:S01]  /*2e50*/  @P2 LDG.E R11, desc[UR36][R6.64] ;  /* 0x00000024060b2981 */ /* 0x000ea2000c1e1900 */
[----:B------:R-:W-:-:S04]  /*2e60*/  @P2 SHF.R.U32.HI R0, RZ, 0x2, R25 ;  /* 0x00000002ff002819 */ /* 0x000fc80000011619 */
[----:B------:R-:W-:-:S05]  /*2e70*/  @P2 LOP3.LUT R25, R0, R25, RZ, 0x3c, !PT ;  /* 0x0000001900192212 */ /* 0x000fca00078e3cff */
[----:B------:R-:W-:-:S05]  /*2e80*/  @P2 IMAD.SHL.U32 R0, R25, 0x2, RZ ;  /* 0x0000000219002824 */ /* 0x000fca00078e00ff */
[----:B------:R-:W-:-:S04]  /*2e90*/  @P2 LOP3.LUT R0, R25, R0, R24, 0x96, !PT ;  /* 0x0000000019002212 */ /* 0x000fc800078e9618 */
[----:B------:R-:W-:-:S04]  /*2ea0*/  @P2 IADD3 R0, PT, PT, R9, 0x1, R0 ;  /* 0x0000000109002810 */ /* 0x000fc80007ffe000 */
[----:B------:R-:W-:Y:S01]  /*2eb0*/  @P2 LOP3.LUT R0, R0, 0x3, RZ, 0xc0, !PT ;  /* 0x0000000300002812 */ /* 0x000fe200078ec0ff */
[----:B--2---:R-:W-:-:S04]  /*2ec0*/  @P2 IMAD R9, R11, R18, RZ ;  /* 0x000000120b092224 */ /* 0x004fc800078e02ff */
[----:B------:R-:W-:Y:S02]  /*2ed0*/  @P2 VIADD R11, R0, 0x1 ;  /* 0x00000001000b2836 */ /* 0x000fe40000000000 */
[----:B0-----:R-:W-:-:S05]  /*2ee0*/  @P2 IMAD.WIDE R8, R9, 0x4, R4 ;  /* 0x0000000409082825 */ /* 0x001fca00078e0204 */
[----:B------:R0:W-:Y:S01]  /*2ef0*/  @P2 STG.E desc[UR36][R8.64+0x8], R11 ;  /* 0x0000080b08002986 */ /* 0x0001e2000c101924 */
[----:B------:R-:W-:Y:S06]  /*2f00*/  BAR.SYNC.DEFER_BLOCKING 0x0 ;  /* 0x0000000000007b1d */ /* 0x000fec0000010000 */
        /* <DEDUP_REMOVED lines=8> */
[----:B---3--:R0:W-:Y:S02]  /*2f90*/  STG.E desc[UR36][R2.64], R13 ;  /* 0x0000000d02007986 */ /* 0x0081e4000c101924 */
.L_x_27:
[----:B------:R-:W-:Y:S05]  /*2fa0*/  WARPSYNC.ALL ;  /* 0x0000000000007948 */ /* 0x000fea0003800000 */
[----:B------:R-:W-:Y:S06]  /*2fb0*/  BAR.SYNC.DEFER_BLOCKING 0x0 ;  /* 0x0000000000007b1d */ /* 0x000fec0000010000 */
[----:B------:R-:W-:Y:S05]  /*2fc0*/  EXIT ;  /* 0x000000000000794d */ /* 0x000fea0003800000 */
.L_x_32:
        /* <DEDUP_REMOVED lines=11> */
.L_x_66:


//--------------------- .text._Z12searchKrenelPiS_S_S_S_ --------------------------
	.section	.text._Z12searchKrenelPiS_S_S_S_,"ax",@progbits
	.align	128
        .global         _Z12searchKrenelPiS_S_S_S_
        .type           _Z12searchKrenelPiS_S_S_S_,@function
        .size           _Z12searchKrenelPiS_S_S_S_,(.L_x_67 - _Z12searchKrenelPiS_S_S_S_)
        .other          _Z12searchKrenelPiS_S_S_S_,@"STO_CUDA_ENTRY STV_DEFAULT"
_Z12searchKrenelPiS_S_S_S_:
.text._Z12searchKrenelPiS_S_S_S_:
[----:B------:R-:W0:Y:S08]  /*0000*/  LDC R1, c[0x0][0x37c] ;  /* 0x0000df00ff017b82 */ /* 0x000e300000000800 */
[----:B------:R-:W1:Y:S01]  /*0010*/  LDC.64 R6, c[0x0][0x388] ;  /* 0x0000e200ff067b82 */ /* 0x000e620000000a00 */
[----:B------:R-:W1:Y:S01]  /*0020*/  LDCU.64 UR36, c[0x0][0x358] ;  /* 0x00006b00ff2477ac */ /* 0x000e620008000a00 */
[----:B------:R-:W2:Y:S01]  /*0030*/  S2R R26, SR_TID.X ;  /* 0x00000000001a7919 */ /* 0x000ea20000002100 */
[----:B0-----:R-:W-:-:S05]  /*0040*/  VIADD R1, R1, 0xffffffb8 ;  /* 0xffffffb801017836 */ /* 0x001fca0000000000 */
[----:B------:R-:W0:Y:S01]  /*0050*/  LDC.64 R8, c[0x0][0x398] ;  /* 0x0000e600ff087b82 */ /* 0x000e220000000a00 */
[----:B-1----:R1:W2:Y:S01]  /*0060*/  LDG.E R7, desc[UR36][R6.64] ;  /* 0x0000002406077981 */ /* 0x0022a2000c1e1900 */
[----:B------:R-:W-:Y:S02]  /*0070*/  IMAD.MOV.U32 R2, RZ, RZ, 0x2abc4dd5 ;  /* 0x2abc4dd5ff027424 */ /* 0x000fe400078e00ff */
[----:B------:R-:W-:Y:S02]  /*0080*/  IMAD.MOV.U32 R4, RZ, RZ, 0x455f2458 ;  /* 0x455f2458ff047424 */ /* 0x000fe400078e00ff */
[----:B------:R-:W-:Y:S02]  /*0090*/  IMAD.MOV.U32 R5, RZ, RZ, -0x75bd8fc ;  /* 0xf8a42704ff057424 */ /* 0x000fe400078e00ff */
[----:B-1----:R-:W-:-:S03]  /*00a0*/  IMAD.MOV.U32 R6, RZ, RZ, -0x23270784 ;  /* 0xdcd8f87cff067424 */ /* 0x002fc600078e00ff */
[----:B------:R1:W-:Y:S01]  /*00b0*/  STL.64 [R1+0x8], R4 ;  /* 0x0000080401007387 */ /* 0x0003e20000100a00 */
[----:B--2---:R-:W-:-:S04]  /*00c0*/  IMAD R3, R7, R26, RZ ;  /* 0x0000001a07037224 */ /* 0x004fc800078e02ff */
[----:B0-----:R-:W-:-:S05]  /*00d0*/  IMAD.WIDE R8, R3, 0x4, R8 ;  /* 0x0000000403087825 */ /* 0x001fca00078e0208 */
[----:B------:R1:W5:Y:S04]  /*00e0*/  LDG.E R34, desc[UR36][R8.64] ;  /* 0x0000002408227981 */ /* 0x000368000c1e1900 */
[----:B------:R1:W5:Y:S01]  /*00f0*/  LDG.E R33, desc[UR36][R8.64+0x4] ;  /* 0x0000042408217981 */ /* 0x000362000c1e1900 */
[----:B------:R-:W-:Y:S01]  /*0100*/  IMAD.MOV.U32 R3, RZ, RZ, 0x58213ed2 ;  /* 0x58213ed2ff037424 */ /* 0x000fe200078e00ff */
[----:B------:R-:W-:Y:S01]  /*0110*/  ISETP.NE.AND P0, PT, R26, RZ, PT ;  /* 0x000000ff1a00720c */ /* 0x000fe20003f05270 */
[----:B------:R-:W-:Y:S01]  /*0120*/  IMAD.MOV.U32 R7, RZ, RZ, 0x511db0d6 ;  /* 0x511db0d6ff077424 */ /* 0x000fe200078e00ff */
[----:B------:R-:W0:Y:S01]  /*0130*/  LDCU UR6, c[0x0][0x2fc] ;  /* 0x00005f80ff0677ac */ /* 0x000e220008000800 */
[----:B------:R-:W-:Y:S01]  /*0140*/  BSSY.RECONVERGENT B0, `(.L_x_33) ;  /* 0x000025e000007945 */ /* 0x000fe20003800200 */
[----:B------:R1:W-:Y:S01]  /*0150*/  STL.64 [R1], R2 ;  /* 0x0000000201007387 */ /* 0x0003e20000100a00 */
[----:B------:R-:W-:-:S02]  /*0160*/  IMAD.MOV.U32 R30, RZ, RZ, 0x58213ed2 ;  /* 0x58213ed2ff1e7424 */ /* 0x000fc400078e00ff */
[----:B------:R-:W-:Y:S01]  /*0170*/  IMAD.MOV.U32 R25, RZ, RZ, -0x75bd8fc ;  /* 0xf8a42704ff197424 */ /* 0x000fe200078e00ff */
[----:B------:R1:W-:Y:S01]  /*0180*/  STL.64 [R1+0x10], R6 ;  /* 0x0000100601007387 */ /* 0x0003e20000100a00 */
[----:B------:R-:W-:Y:S02]  /*0190*/  IMAD.MOV.U32 R24, RZ, RZ, 0x455f2458 ;  /* 0x455f2458ff187424 */ /* 0x000fe400078e00ff */
[----:B------:R-:W-:Y:S02]  /*01a0*/  IMAD.MOV.U32 R23, RZ, RZ, 0x511db0d6 ;  /* 0x511db0d6ff177424 */ /* 0x000fe400078e00ff */
[----:B------:R-:W-:Y:S01]  /*01b0*/  IMAD.MOV.U32 R22, RZ, RZ, -0x23270784 ;  /* 0xdcd8f87cff167424 */ /* 0x000fe200078e00ff */
[----:B------:R-:W-:Y:S06]  /*01c0*/  @!P0 BRA `(.L_x_34) ;  /* 0x0000002400548947 */ /* 0x000fec0003800000 */
[----:B------:R-:W-:Y:S02]  /*01d0*/  IMAD.MOV.U32 R0, RZ, RZ, RZ ;  /* 0x000000ffff007224 */ /* 0x000fe400078e00ff */
[----:B------:R-:W-:Y:S02]  /*01e0*/  IMAD.MOV.U32 R30, RZ, RZ, 0x58213ed2 ;  /* 0x58213ed2ff1e7424 */ /* 0x000fe400078e00ff */
[----:B-1----:R-:W-:Y:S02]  /*01f0*/  IMAD.MOV.U32 R4, RZ, RZ, R26 ;  /* 0x000000ffff047224 */ /* 0x002fe400078e001a */
[----:B------:R-:W-:Y:S02]  /*0200*/  IMAD.MOV.U32 R5, RZ, RZ, RZ ;  /* 0x000000ffff057224 */ /* 0x000fe400078e00ff */
[----:B------:R-:W-:Y:S02]  /*0210*/  IMAD.MOV.U32 R24, RZ, RZ, 0x455f2458 ;  /* 0x455f2458ff187424 */ /* 0x000fe400078e00ff */
[----:B------:R-:W-:-:S02]  /*0220*/  IMAD.MOV.U32 R25, RZ, RZ, -0x75bd8fc ;  /* 0xf8a42704ff197424 */ /* 0x000fc400078e00ff */
[----:B------:R-:W-:Y:S02]  /*0230*/  IMAD.MOV.U32 R22, RZ, RZ, -0x23270784 ;  /* 0xdcd8f87cff167424 */ /* 0x000fe400078e00ff */
[----:B------:R-:W-:-:S07]  /*0240*/  IMAD.MOV.U32 R23, RZ, RZ, 0x511db0d6 ;  /* 0x511db0d6ff177424 */ /* 0x000fce00078e00ff */
.L_x_43:
        /* <DEDUP_REMOVED lines=11> */
.L_x_38:
[----:B------:R-:W-:-:S06]  /*0300*/  IMAD R9, R8, 0x4, R1 ;  /* 0x0000000408097824 */ /* 0x000fcc00078e0201 */
[----:B-----5:R-:W5:Y:S01]  /*0310*/  LDL R9, [R9+0x4] ;  /* 0x0000040009097983 */ /* 0x020f620000100800 */
[----:B------:R-:W-:Y:S01]  /*0320*/  IMAD.SHL.U32 R10, R8, 0x20, RZ ;  /* 0x00000020080a7824 */ /* 0x000fe200078e00ff */
[----:B------:R-:W-:-:S06]  /*0330*/  UMOV UR4, URZ ;  /* 0x000000ff00047c82 */ /* 0x000fcc0008000000 */
.L_x_37:
        /* <DEDUP_REMOVED lines=107> */
[----:B------:R-:W-:Y:S02]  /*09f0*/  @P2 LOP3.LUT R30, R30, R17, RZ, 0x3c, !PT ;  /* 0x000000111e1e2212 */ /* 0x000fe400078e3cff */
[----:B------:R-:W-:Y:S01]  /*0a00*/  LOP3.LUT P0, RZ, R18, 0x8000, RZ, 0xc0, !PT ;  /* 0x0000800012ff7812 */ /* 0x000fe2000780c0ff */
[----:B------:R-:W2:Y:S01]  /*0a10*/  @P4 LDG.E R17, desc[UR36][R6.64+0xf0] ;  /* 0x0000f02406114981 */ /* 0x000ea2000c1e1900 */
[----:B---3--:R-:W-:-:S03]  /*0a20*/  @P3 LOP3.LUT R30, R30, R15, RZ, 0x3c, !PT ;  /* 0x0000000f1e1e3212 */ /* 0x008fc600078e3cff */
[----:B------:R-:W3:Y:S01]  /*0a30*/  @P2 LDG.E R18, desc[UR36][R6.64+0xd0] ;  /* 0x0000d02406122981 */ /* 0x000ee2000c1e1900 */
[----:B----4-:R-:W-:Y:S02]  /*0a40*/  @P1 LOP3.LUT R25, R25, R12, RZ, 0x3c, !PT ;  /* 0x0000000c19191212 */ /* 0x010fe400078e3cff */
[----:B------:R-:W-:Y:S01]  /*0a50*/  @P1 LOP3.LUT R23, R23, R16, RZ, 0x3c, !PT ;  /* 0x0000001017171212 */ /* 0x000fe200078e3cff */
[----:B------:R-:W4:Y:S04]  /*0a60*/  @P2 LDG.E R15, desc[UR36][R6.64+0xcc] ;  /* 0x0000cc24060f2981 */ /* 0x000f28000c1e1900 */
[----:B------:R-:W4:Y:S01]  /*0a70*/  @P2 LDG.E R12, desc[UR36][R6.64+0xd8] ;  /* 0x0000d824060c2981 */ /* 0x000f22000c1e1900 */
[----:B------:R-:W-:-:S03]  /*0a80*/  @P1 LOP3.LUT R24, R24, R13, RZ, 0x3c, !PT ;  /* 0x0000000d18181212 */ /* 0x000fc600078e3cff */
[----:B------:R-:W4:Y:S04]  /*0a90*/  @P3 LDG.E R16, desc[UR36][R6.64+0xe4] ;  /* 0x0000e42406103981 */ /* 0x000f28000c1e1900 */
[----:B------:R-:W4:Y:S04]  /*0aa0*/  @P3 LDG.E R13, desc[UR36][R6.64+0xe0] ;  /* 0x0000e024060d3981 */ /* 0x000f28000c1e1900 */
[----:B------:R-:W4:Y:S01]  /*0ab0*/  @P0 LDG.E R20, desc[UR36][R6.64+0x13c] ;  /* 0x00013c2406140981 */ /* 0x000f22000c1e1900 */
[----:B--2---:R-:W-:-:S03]  /*0ac0*/  @P1 LOP3.LUT R22, R22, R11, RZ, 0x3c, !PT ;  /* 0x0000000b16161212 */ /* 0x004fc600078e3cff */
[----:B------:R-:W2:Y:S01]  /*0ad0*/  @P2 LDG.E R11, desc[UR36][R6.64+0xd4] ;  /* 0x0000d424060b2981 */ /* 0x000ea2000c1e1900 */
[----:B---3--:R-:W-:Y:S02]  /*0ae0*/  @P2 LOP3.LUT R25, R25, R18, RZ, 0x3c, !PT ;  /* 0x0000001219192212 */ /* 0x008fe400078e3cff */
[----:B------:R-:W-:Y:S01]  /*0af0*/  @P4 LOP3.LUT R30, R30, R17, RZ, 0x3c, !PT ;  /* 0x000000111e1e4212 */ /* 0x000fe200078e3cff */
[----:B------:R-:W3:Y:S01]  /*0b00*/  @P4 LDG.E R18, desc[UR36][R6.64+0x100] ;  /* 0x0001002406124981 */ /* 0x000ee2000c1e1900 */
[----:B----4-:R-:W-:-:S03]  /*0b10*/  @P2 LOP3.LUT R24, R24, R15, RZ, 0x3c, !PT ;  /* 0x0000000f18182212 */ /* 0x010fc600078e3cff */
[----:B------:R-:W4:Y:S01]  /*0b20*/  @P3 LDG.E R15, desc[UR36][R6.64+0xe8] ;  /* 0x0000e824060f3981 */ /* 0x000f22000c1e1900 */
[----:B------:R-:W-:-:S03]  /*0b30*/  @P2 LOP3.LUT R23, R23, R12, RZ, 0x3c, !PT ;  /* 0x0000000c17172212 */ /* 0x000fc600078e3cff */
[----:B------:R-:W3:Y:S01]  /*0b40*/  @P3 LDG.E R12, desc[UR36][R6.64+0xec] ;  /* 0x0000ec24060c3981 */ /* 0x000ee2000c1e1900 */
[----:B------:R-:W-:-:S03]  /*0b50*/  @P3 LOP3.LUT R25, R25, R16, RZ, 0x3c, !PT ;  /* 0x0000001019193212 */ /* 0x000fc600078e3cff */
[----:B------:R-:W3:Y:S01]  /*0b60*/  @P4 LDG.E R16, desc[UR36][R6.64+0xf8] ;  /* 0x0000f82406104981 */ /* 0x000ee2000c1e1900 */
[----:B------:R-:W-:-:S03]  /*0b70*/  @P3 LOP3.LUT R24, R24, R13, RZ, 0x3c, !PT ;  /* 0x0000000d18183212 */ /* 0x000fc600078e3cff */
[----:B------:R-:W3:Y:S04]  /*0b80*/  @P5 LDG.E R17, desc[UR36][R6.64+0x104] ;  /* 0x0001042406115981 */ /* 0x000ee8000c1e1900 */
[----:B------:R-:W3:Y:S01]  /*0b90*/  @P4 LDG.E R13, desc[UR36][R6.64+0xfc] ;  /* 0x0000fc24060d4981 */ /* 0x000ee2000c1e1900 */
[----:B--2---:R-:W-:-:S03]  /*0ba0*/  @P2 LOP3.LUT R22, R22, R11, RZ, 0x3c, !PT ;  /* 0x0000000b16162212 */ /* 0x004fc600078e3cff */
[----:B------:R-:W2:Y:S01]  /*0bb0*/  @P4 LDG.E R11, desc[UR36][R6.64+0xf4] ;  /* 0x0000f424060b4981 */ /* 0x000ea2000c1e1900 */
[----:B----4-:R-:W-:-:S03]  /*0bc0*/  @P3 LOP3.LUT R22, R22, R15, RZ, 0x3c, !PT ;  /* 0x0000000f16163212 */ /* 0x010fc600078e3cff */
[----:B------:R-:W4:Y:S01]  /*0bd0*/  @P6 LDG.E R15, desc[UR36][R6.64+0x11c] ;  /* 0x00011c24060f6981 */ /* 0x000f22000c1e1900 */
[----:B---3--:R-:W-:-:S03]  /*0be0*/  @P3 LOP3.LUT R23, R23, R12, RZ, 0x3c, !PT ;  /* 0x0000000c17173212 */ /* 0x008fc600078e3cff */
[----:B------:R-:W3:Y:S01]  /*0bf0*/  @P5 LDG.E R12, desc[UR36][R6.64+0x10c] ;  /* 0x00010c24060c5981 */ /* 0x000ee2000c1e1900 */
        /* <DEDUP_REMOVED lines=8> */
[----:B------:R-:W-:-:S03]  /*0c80*/  @P4 LOP3.LUT R23, R23, R18, RZ, 0x3c, !PT ;  /* 0x0000001217174212 */ /* 0x000fc600078e3cff */
        /* <DEDUP_REMOVED lines=13> */
[----:B------:R-:W-:-:S04]  /*0d60*/  UIADD3 UR4, UPT, UPT, UR4, 0x10, URZ ;  /* 0x0000001004047890 */ /* 0x000fc8000fffe0ff */
[----:B------:R-:W-:Y:S01]  /*0d70*/  UISETP.NE.AND UP0, UPT, UR4, 0x20, UPT ;  /* 0x000000200400788c */ /* 0x000fe2000bf05270 */
[----:B---3--:R-:W-:Y:S02]  /*0d80*/  @P6 LOP3.LUT R25, R25, R12, RZ, 0x3c, !PT ;  /* 0x0000000c19196212 */ /* 0x008fe400078e3cff */
[----:B----4-:R-:W-:Y:S02]  /*0d90*/  @P6 LOP3.LUT R23, R23, R16, RZ, 0x3c, !PT ;  /* 0x0000001017176212 */ /* 0x010fe400078e3cff */
[----:B------:R-:W-:Y:S02]  /*0da0*/  @P0 LOP3.LUT R25, R25, R18, RZ, 0x3c, !PT ;  /* 0x0000001219190212 */ /* 0x000fe400078e3cff */
[----:B------:R-:W-:Y:S02]  /*0db0*/  @P0 LOP3.LUT R30, R30, R17, RZ, 0x3c, !PT ;  /* 0x000000111e1e0212 */ /* 0x000fe400078e3cff */
[----:B------:R-:W-:Y:S02]  /*0dc0*/  @P0 LOP3.LUT R23, R23, R20, RZ, 0x3c, !PT ;  /* 0x0000001417170212 */ /* 0x000fe400078e3cff */
[----:B------:R-:W-:-:S02]  /*0dd0*/  @P0 LOP3.LUT R24, R24, R13, RZ, 0x3c, !PT ;  /* 0x0000000d18180212 */ /* 0x000fc400078e3cff */
[----:B--2---:R-:W-:-:S04]  /*0de0*/  @P6 LOP3.LUT R22, R22, R11, RZ, 0x3c, !PT ;  /* 0x0000000b16166212 */ /* 0x004fc800078e3cff */
        /* <DEDUP_REMOVED lines=10> */
[----:B------:R-:W-:Y:S05]  /*0e90*/  @!P0 BRA `(.L_x_36) ;  /* 0x0000001800048947 */ /* 0x000fea0003800000 */
[----:B------:R-:W-:Y:S01]  /*0ea0*/  UMOV UR4, URZ ;  /* 0x000000ff00047c82 */ /* 0x000fe20008000000 */
[----:B------:R-:W-:Y:S01]  /*0eb0*/  UMOV UR5, URZ ;  /* 0x000000ff00057c82 */ /* 0x000fe20008000000 */
[----:B-1----:R-:W-:Y:S02]  /*0ec0*/  IMAD.MOV.U32 R30, RZ, RZ, RZ ;  /* 0x000000ffff1e7224 */ /* 0x002fe400078e00ff */
[----:B------:R-:W-:Y:S02]  /*0ed0*/  IMAD.MOV.U32 R8, RZ, RZ, RZ ;  /* 0x000000ffff087224 */ /* 0x000fe400078e00ff */
[----:B------:R-:W-:Y:S02]  /*0ee0*/  IMAD.U32 R23, RZ, RZ, UR4 ;  /* 0x00000004ff177e24 */ /* 0x000fe4000f8e00ff */
[----:B------:R-:W-:Y:S02]  /*0ef0*/  IMAD.U32 R22, RZ, RZ, UR5 ;  /* 0x00000005ff167e24 */ /* 0x000fe4000f8e00ff */
[----:B------:R-:W-:-:S02]  /*0f00*/  IMAD.U32 R25, RZ, RZ, UR4 ;  /* 0x00000004ff197e24 */ /* 0x000fc4000f8e00ff */
[----:B------:R-:W-:-:S07]  /*0f10*/  IMAD.U32 R24, RZ, RZ, UR5 ;  /* 0x00000005ff187e24 */ /* 0x000fce000f8e00ff */
.L_x_40:
[----:B------:R-:W-:-:S06]  /*0f20*/  IMAD R9, R8, 0x4, R1 ;  /* 0x0000000408097824 */ /* 0x000fcc00078e0201 */
[----:B------:R-:W5:Y:S01]  /*0f30*/  LDL R9, [R9+0x4] ;  /* 0x0000040009097983 */ /* 0x000f620000100800 */
[----:B------:R-:W-:Y:S01]  /*0f40*/  IMAD.SHL.U32 R10, R8, 0x20, RZ ;  /* 0x00000020080a7824 */ /* 0x000fe200078e00ff */
[----:B------:R-:W-:-:S06]  /*0f50*/  UMOV UR4, URZ ;  /* 0x000000ff00047c82 */ /* 0x000fcc0008000000 */
.L_x_39:
        /* <DEDUP_REMOVED lines=186> */
[----:B------:R-:W-:Y:S02]  /*1b00*/  IMAD.U32 R23, RZ, RZ, UR4 ;  /* 0x00000004ff177e24 */ /* 0x000fe4000f8e00ff */
[----:B------:R-:W-:Y:S02]  /*1b10*/  IMAD.U32 R22, RZ, RZ, UR5 ;  /* 0x00000005ff167e24 */ /* 0x000fe4000f8e00ff */
[----:B------:R-:W-:-:S02]  /*1b20*/  IMAD.U32 R25, RZ, RZ, UR4 ;  /* 0x00000004ff197e24 */ /* 0x000fc4000f8e00ff */
[----:B------:R-:W-:-:S07]  /*1b30*/  IMAD.U32 R24, RZ, RZ, UR5 ;  /* 0x00000005ff187e24 */ /* 0x000fce000f8e00ff */
.L_x_42:
[----:B------:R-:W-:-:S06]  /*1b40*/  IMAD R9, R8, 0x4, R1 ;  /* 0x0000000408097824 */ /* 0x000fcc00078e0201 */
[----:B------:R-:W5:Y:S01]  /*1b50*/  LDL R9, [R9+0x4] ;  /* 0x0000040009097983 */ /* 0x000f620000100800 */
[----:B------:R-:W-:Y:S01]  /*1b60*/  IMAD.SHL.U32 R10, R8, 0x20, RZ ;  /* 0x00000020080a7824 */ /* 0x000fe200078e00ff */
[----:B------:R-:W-:-:S06]  /*1b70*/  UMOV UR4, URZ ;  /* 0x000000ff00047c82 */ /* 0x000fcc0008000000 */
.L_x_41:
        /* <DEDUP_REMOVED lines=139> */
[----:B------:R-:W-:-:S03]  /*2430*/  @P4 LOP3.LUT R25, R25, R16, RZ, 0x3c, !PT ;  /* 0x0000001019194212 */ /* 0x000fc600078e3cff */
        /* <DEDUP_REMOVED lines=22> */
[----:B------:R-:W-:-:S04]  /*25a0*/  UIADD3 UR4, UPT, UPT, UR4, 0x10, URZ ;  /* 0x0000001004047890 */ /* 0x000fc8000fffe0ff */
[----:B------:R-:W-:Y:S01]  /*25b0*/  UISETP.NE.AND UP0, UPT, UR4, 0x20, UPT ;  /* 0x000000200400788c */ /* 0x000fe2000bf05270 */
[----:B------:R-:W-:Y:S02]  /*25c0*/  @P6 LOP3.LUT R22, R22, R13, RZ, 0x3c, !PT ;  /* 0x0000000d16166212 */ /* 0x000fe400078e3cff */
[----:B------:R-:W-:Y:S02]  /*25d0*/  @P6 LOP3.LUT R25, R25, R12, RZ, 0x3c, !PT ;  /* 0x0000000c19196212 */ /* 0x000fe400078e3cff */
[----:B------:R-:W-:Y:S02]  /*25e0*/  @P6 LOP3.LUT R23, R23, R14, RZ, 0x3c, !PT ;  /* 0x0000000e17176212 */ /* 0x000fe400078e3cff */
[----:B------:R-:W-:Y:S02]  /*25f0*/  @P0 LOP3.LUT R25, R25, R16, RZ, 0x3c, !PT ;  /* 0x0000001019190212 */ /* 0x000fe400078e3cff */
[----:B------:R-:W-:Y:S02]  /*2600*/  @P0 LOP3.LUT R23, R23, R18, RZ, 0x3c, !PT ;  /* 0x0000001217170212 */ /* 0x000fe400078e3cff */
[----:B--2---:R-:W-:-:S04]  /*2610*/  @P6 LOP3.LUT R24, R24, R11, RZ, 0x3c, !PT ;  /* 0x0000000b18186212 */ /* 0x004fc800078e3cff */
[----:B---3--:R-:W-:Y:S02]  /*2620*/  @P0 LOP3.LUT R24, R24, R15, RZ, 0x3c, !PT ;  /* 0x0000000f18180212 */ /* 0x008fe400078e3cff */
[----:B----4-:R-:W-:Y:S01]  /*2630*/  @P0 LOP3.LUT R22, R22, R17, RZ, 0x3c, !PT ;  /* 0x0000001116160212 */ /* 0x010fe200078e3cff */
[----:B------:R-:W-:Y:S06]  /*2640*/  BRA.U UP0, `(.L_x_41) ;  /* 0xfffffff5004c7547 */ /* 0x000fec000b83ffff */
[----:B------:R-:W-:-:S05]  /*2650*/  VIADD R8, R8, 0x1 ;  /* 0x0000000108087836 */ /* 0x000fca0000000000 */
[----:B------:R-:W-:-:S13]  /*2660*/  ISETP.NE.AND P0, PT, R8, 0x5, PT ;  /* 0x000000050800780c */ /* 0x000fda0003f05270 */
[----:B------:R-:W-:Y:S05]  /*2670*/  @P0 BRA `(.L_x_42) ;  /* 0xfffffff400300947 */ /* 0x000fea000383ffff */
[----:B------:R3:W-:Y:S04]  /*2680*/  STL [R1+0x4], R30 ;  /* 0x0000041e01007387 */ /* 0x0007e80000100800 */
[----:B------:R3:W-:Y:S04]  /*2690*/  STL.64 [R1+0x8], R24 ;  /* 0x0000081801007387 */ /* 0x0007e80000100a00 */
[----:B------:R3:W-:Y:S02]  /*26a0*/  STL.64 [R1+0x10], R22 ;  /* 0x0000101601007387 */ /* 0x0007e40000100a00 */
.L_x_36:
[----:B0-----:R-:W-:Y:S05]  /*26b0*/  BSYNC.RECONVERGENT B1 ;  /* 0x0000000000017941 */ /* 0x001fea0003800200 */
.L_x_35:
[----:B------:R-:W-:Y:S01]  /*26c0*/  ISETP.GT.U32.AND P0, PT, R4, 0x3, PT ;  /* 0x000000030400780c */ /* 0x000fe20003f04070 */
[----:B------:R-:W-:Y:S01]  /*26d0*/  VIADD R0, R0, 0x1 ;  /* 0x0000000100007836 */ /* 0x000fe20000000000 */
[--C-:B------:R-:W-:Y:S02]  /*26e0*/  SHF.R.U64 R4, R4, 0x2, R5.reuse ;  /* 0x0000000204047819 */ /* 0x100fe40000001205 */
[----:B------:R-:W-:Y:S02]  /*26f0*/  ISETP.GT.U32.AND.EX P0, PT, R5, RZ, PT, P0 ;  /* 0x000000ff0500720c */ /* 0x000fe40003f04100 */
[----:B------:R-:W-:-:S11]  /*2700*/  SHF.R.U32.HI R5, RZ, 0x2, R5 ;  /* 0x00000002ff057819 */ /* 0x000fd60000011605 */
[----:B------:R-:W-:Y:S05]  /*2710*/  @P0 BRA `(.L_x_43) ;  /* 0xffffffd800cc0947 */ /* 0x000fea000383ffff */
.L_x_34:
[----:B0-----:R-:W-:Y:S05]  /*2720*/  BSYNC.RECONVERGENT B0 ;  /* 0x0000000000007941 */ /* 0x001fea0003800200 */
.L_x_33:
[----:B-1----:R-:W0:Y:S02]  /*2730*/  LDC.64 R2, c[0x0][0x390] ;  /* 0x0000e400ff027b82 */ /* 0x002e240000000a00 */
[----:B0-----:R-:W4:Y:S02]  /*2740*/  LDG.E R2, desc[UR36][R2.64] ;  /* 0x0000002402027981 */ /* 0x001f24000c1e1900 */
[----:B----4-:R-:W-:-:S13]  /*2750*/  ISETP.GE.AND P0, PT, R2, 0x1, PT ;  /* 0x000000010200780c */ /* 0x010fda0003f06270 */
[----:B------:R-:W-:Y:S05]  /*2760*/  @!P0 EXIT ;  /* 0x000000000000894d */ /* 0x000fea0003800000 */
[----:B------:R-:W0:Y:S01]  /*2770*/  LDC R28, c[0x0][0x2f8] ;  /* 0x0000be00ff1c7b82 */ /* 0x000e220000000800 */
[----:B------:R-:W1:Y:S01]  /*2780*/  LDCU.64 UR4, c[0x0][0x398] ;  /* 0x00007300ff0477ac */ /* 0x000e620008000a00 */
[----:B-----5:R-:W-:Y:S02]  /*2790*/  IMAD.IADD R3, R34, 0x1, R33 ;  /* 0x0000000122037824 */ /* 0x020fe400078e0221 */
[----:B------:R-:W-:Y:S02]  /*27a0*/  IMAD.MOV.U32 R32, RZ, RZ, 0x2abc4dd5 ;  /* 0x2abc4dd5ff207424 */ /* 0x000fe400078e00ff */
[----:B------:R-:W-:Y:S02]  /*27b0*/  IMAD.MOV.U32 R27, RZ, RZ, RZ ;  /* 0x000000ffff1b7224 */ /* 0x000fe400078e00ff */
[----:B------:R-:W4:Y:S01]  /*27c0*/  LDC.64 R18, c[0x0][0x3a0] ;  /* 0x0000e800ff127b82 */ /* 0x000f220000000a00 */
[----:B-1----:R-:W-:-:S04]  /*27d0*/  LEA R16, P0, R26, UR4, 0x2 ;  /* 0x000000041a107c11 */ /* 0x002fc8000f8010ff */
[----:B------:R-:W-:Y:S02]  /*27e0*/  LEA.HI.X R17, R26, UR5, RZ, 0x2, P0 ;  /* 0x000000051a117c11 */ /* 0x000fe400080f14ff */
[----:B0-----:R-:W-:-:S04]  /*27f0*/  IADD3 R28, P1, P2, R1, 0x30, R28 ;  /* 0x00000030011c7810 */ /* 0x001fc80007a3e01c */
[----:B------:R-:W-:Y:S01]  /*2800*/  IADD3.X R2, PT, PT, RZ, UR6, RZ, P1, P2 ;  /* 0x00000006ff027c10 */ /* 0x000fe20008fe44ff */
[----:B----4-:R-:W-:-:S08]  /*2810*/  IMAD.WIDE R18, R3, 0x4, R18 ;  /* 0x0000000403127825 */ /* 0x010fd000078e0212 */
.L_x_47:
[----:B------:R-:W-:-:S13]  /*2820*/  ISETP.NE.AND P0, PT, R27, R26, PT ;  /* 0x0000001a1b00720c */ /* 0x000fda0003f05270 */
[----:B0-----:R-:W-:Y:S05]  /*2830*/  @!P0 BRA `(.L_x_44) ;  /* 0x0000000c006c8947 */ /* 0x001fea0003800000 */
[----:B------:R-:W0:Y:S08]  /*2840*/  LDC.64 R4, c[0x0][0x388] ;  /* 0x0000e200ff047b82 */ /* 0x000e300000000a00 */
[----:B------:R-:W1:Y:S01]  /*2850*/  LDC.64 R10, c[0x0][0x398] ;  /* 0x0000e600ff0a7b82 */ /* 0x000e620000000a00 */
[----:B0-----:R-:W4:Y:S02]  /*2860*/  LDG.E R4, desc[UR36][R4.64] ;  /* 0x0000002404047981 */ /* 0x001f24000c1e1900 */
[----:B----4-:R-:W-:-:S04]  /*2870*/  IMAD R3, R4, R27, RZ ;  /* 0x0000001b04037224 */ /* 0x010fc800078e02ff */
[----:B-1----:R-:W-:-:S05]  /*2880*/  IMAD.WIDE R10, R3, 0x4, R10 ;  /* 0x00000004030a7825 */ /* 0x002fca00078e020a */
[----:B------:R-:W4:Y:S02]  /*2890*/  LDG.E R3, desc[UR36][R10.64] ;  /* 0x000000240a037981 */ /* 0x000f24000c1e1900 */
[----:B----4-:R-:W-:Y:S01]  /*28a0*/  ISETP.GT.AND P0, PT, R34, R3, PT ;  /* 0x000000032200720c */ /* 0x010fe20003f04270 */
[----:B------:R-:W-:-:S05]  /*28b0*/  VIADD R3, R3, 0xfffffffe ;  /* 0xfffffffe03037836 */ /* 0x000fca0000000000 */
[----:B------:R-:W-:-:S13]  /*28c0*/  ISETP.LT.OR P0, PT, R34, R3, P0 ;  /* 0x000000032200720c */ /* 0x000fda0000701670 */
[----:B------:R-:W-:Y:S05]  /*28d0*/  @P0 BRA `(.L_x_44) ;  /* 0x0000000c00440947 */ /* 0x000fea0003800000 */
[----:B------:R-:W0:Y:S01]  /*28e0*/  LDC.64 R8, c[0x0][0x380] ;  /* 0x0000e000ff087b82 */ /* 0x000e220000000a00 */
[----:B------:R-:W4:Y:S04]  /*28f0*/  LDG.E R3, desc[UR36][R10.64+0x4] ;  /* 0x000004240a037981 */ /* 0x000f28000c1e1900 */
[----:B0-----:R-:W5:Y:S01]  /*2900*/  LDG.E R0, desc[UR36][R8.64] ;  /* 0x0000002408007981 */ /* 0x001f62000c1e1900 */
[----:B------:R-:W-:Y:S02]  /*2910*/  IMAD.MOV.U32 R6, RZ, RZ, RZ ;  /* 0x000000ffff067224 */ /* 0x000fe400078e00ff */
[----:B------:R-:W-:Y:S02]  /*2920*/  IMAD.MOV.U32 R31, RZ, RZ, R22 ;  /* 0x000000ffff1f7224 */ /* 0x000fe400078e0016 */
[----:B------:R-:W-:Y:S01]  /*2930*/  IMAD.MOV.U32 R29, RZ, RZ, R23 ;  /* 0x000000ffff1d7224 */ /* 0x000fe200078e0017 */
[----:B-----5:R-:W-:-:S04]  /*2940*/  IABS R4, R0 ;  /* 0x0000000000047213 */ /* 0x020fc80000000000 */
[----:B------:R-:W0:Y:S08]  /*2950*/  I2F.RP R5, R4 ;  /* 0x0000000400057306 */ /* 0x000e300000209400 */
[----:B0-----:R-:W0:Y:S02]  /*2960*/  MUFU.RCP R5, R5 ;  /* 0x0000000500057308 */ /* 0x001e240000001000 */
[----:B0-----:R-:W-:-:S06]  /*2970*/  VIADD R7, R5, 0xffffffe ;  /* 0x0ffffffe05077836 */ /* 0x001fcc0000000000 */
[----:B------:R-:W0:Y:S01]  /*2980*/  F2I.FTZ.U32.TRUNC.NTZ R7, R7 ;  /* 0x0000000700077305 */ /* 0x000e22000021f000 */
[----:B----4-:R-:W-:Y:S02]  /*2990*/  IABS R9, R3 ;  /* 0x0000000300097213 */ /* 0x010fe40000000000 */
[----:B------:R-:W-:Y:S01]  /*29a0*/  IABS R8, R0 ;  /* 0x0000000000087213 */ /* 0x000fe20000000000 */
[----:B0-----:R-:W-:-:S04]  /*29b0*/  IMAD.MOV R13, RZ, RZ, -R7 ;  /* 0x000000ffff0d7224 */ /* 0x001fc800078e0a07 */
[----:B------:R-:W-:-:S04]  /*29c0*/  IMAD R13, R13, R4, RZ ;  /* 0x000000040d0d7224 */ /* 0x000fc800078e02ff */
[----:B------:R-:W-:Y:S01]  /*29d0*/  IMAD.HI.U32 R6, R7, R13, R6 ;  /* 0x0000000d07067227 */ /* 0x000fe200078e0006 */
[----:B------:R-:W-:-:S03]  /*29e0*/  IABS R7, R33 ;  /* 0x0000002100077213 */ /* 0x000fc60000000000 */
[----:B------:R-:W-:Y:S02]  /*29f0*/  IMAD.MOV R5, RZ, RZ, -R8 ;  /* 0x000000ffff057224 */ /* 0x000fe400078e0a08 */
[----:B------:R-:W-:-:S04]  /*2a00*/  IMAD.HI.U32 R10, R6, R9, RZ ;  /* 0x00000009060a7227 */ /* 0x000fc800078e00ff */
[----:B------:R-:W-:Y:S02]  /*2a10*/  IMAD R9, R10, R5, R9 ;  /* 0x000000050a097224 */ /* 0x000fe400078e0209 */
[----:B------:R-:W-:-:S03]  /*2a20*/  IMAD.HI.U32 R8, R6, R7, RZ ;  /* 0x0000000706087227 */ /* 0x000fc600078e00ff */
[----:B------:R-:W-:Y:S01]  /*2a30*/  ISETP.GT.U32.AND P3, PT, R4, R9, PT ;  /* 0x000000090400720c */ /* 0x000fe20003f64070 */
[----:B------:R-:W-:-:S05]  /*2a40*/  IMAD R7, R8, R5, R7 ;  /* 0x0000000508077224 */ /* 0x000fca00078e0207 */
[----:B------:R-:W-:-:S07]  /*2a50*/  ISETP.GT.U32.AND P2, PT, R4, R7, PT ;  /* 0x000000070400720c */ /* 0x000fce0003f44070 */
[----:B------:R-:W-:-:S05]  /*2a60*/  @!P3 IMAD.IADD R9, R9, 0x1, -R4 ;  /* 0x000000010909b824 */ /* 0x000fca00078e0a04 */
[----:B------:R-:W-:Y:S01]  /*2a70*/  ISETP.GE.U32.AND P1, PT, R9, R4, PT ;  /* 0x000000040900720c */ /* 0x000fe20003f26070 */
[----:B------:R-:W-:Y:S01]  /*2a80*/  @!P2 IMAD.IADD R7, R7, 0x1, -R4 ;  /* 0x000000010707a824 */ /* 0x000fe200078e0a04 */
[----:B------:R-:W-:-:S04]  /*2a90*/  LOP3.LUT R9, R3, R0, RZ, 0x3c, !PT ;  /* 0x0000000003097212 */ /* 0x000fc800078e3cff */
[----:B------:R-:W-:Y:S02]  /*2aa0*/  ISETP.GE.AND P4, PT, R9, RZ, PT ;  /* 0x000000ff0900720c */ /* 0x000fe40003f86270 */
[----:B------:R-:W-:Y:S02]  /*2ab0*/  ISETP.GE.U32.AND P0, PT, R7, R4, PT ;  /* 0x000000040700720c */ /* 0x000fe40003f06070 */
[----:B------:R-:W-:Y:S01]  /*2ac0*/  LOP3.LUT R7, R33, R0, RZ, 0x3c, !PT ;  /* 0x0000000021077212 */ /* 0x000fe200078e3cff */
[----:B------:R-:W-:-:S03]  /*2ad0*/  @!P3 VIADD R10, R10, 0x1 ;  /* 0x000000010a0ab836 */ /* 0x000fc60000000000 */
[----:B------:R-:W-:Y:S01]  /*2ae0*/  ISETP.GE.AND P3, PT, R7, RZ, PT ;  /* 0x000000ff0700720c */ /* 0x000fe20003f66270 */
[----:B------:R-:W-:Y:S02]  /*2af0*/  @P1 VIADD R10, R10, 0x1 ;  /* 0x000000010a0a1836 */ /* 0x000fe40000000000 */
[----:B------:R-:W-:Y:S01]  /*2b00*/  @!P2 VIADD R8, R8, 0x1 ;  /* 0x000000010808a836 */ /* 0x000fe20000000000 */
[----:B------:R-:W-:Y:S01]  /*2b10*/  ISETP.NE.AND P1, PT, R0, RZ, PT ;  /* 0x000000ff0000720c */ /* 0x000fe20003f25270 */
[----:B------:R-:W-:Y:S01]  /*2b20*/  @!P4 IMAD.MOV R10, RZ, RZ, -R10 ;  /* 0x000000ffff0ac224 */ /* 0x000fe200078e0a0a */
[----:B------:R-:W-:Y:S01]  /*2b30*/  LOP3.LUT R11, RZ, R0, RZ, 0x33, !PT ;  /* 0x00000000ff0b7212 */ /* 0x000fe200078e33ff */
[----:B------:R-:W-:-:S03]  /*2b40*/  @P0 VIADD R8, R8, 0x1 ;  /* 0x0000000108080836 */ /* 0x000fc60000000000 */
[----:B------:R-:W-:-:S03]  /*2b50*/  SEL R10, R11, R10, !P1 ;  /* 0x0000000a0b0a7207 */ /* 0x000fc60004800000 */
[----:B------:R-:W-:Y:S01]  /*2b60*/  @!P3 IMAD.MOV R8, RZ, RZ, -R8 ;  /* 0x000000ffff08b224 */ /* 0x000fe200078e0a08 */
[----:B------:R-:W-:Y:S01]  /*2b70*/  ISETP.GE.AND P0, PT, R33, R3, PT ;  /* 0x000000032100720c */ /* 0x000fe20003f06270 */
[----:B------:R-:W-:-:S03]  /*2b80*/  VIADD R10, R10, 0x2 ;  /* 0x000000020a0a7836 */ /* 0x000fc60000000000 */
[----:B------:R-:W-:-:S04]  /*2b90*/  SEL R3, R11, R8, !P1 ;  /* 0x000000080b037207 */ /* 0x000fc80004800000 */
[----:B------:R-:W-:-:S13]  /*2ba0*/  ISETP.GT.OR P0, PT, R3, R10, !P0 ;  /* 0x0000000a0300720c */ /* 0x000fda0004704670 */
[----:B------:R-:W-:Y:S05]  /*2bb0*/  @P0 BRA `(.L_x_44) ;  /* 0x00000008008c0947 */ /* 0x000fea0003800000 */
[----:B------:R-:W4:Y:S04]  /*2bc0*/  LDG.E R7, desc[UR36][R16.64+0x4] ;  /* 0x0000042410077981 */ /* 0x000f28000c1e1900 */
[----:B------:R-:W5:Y:S04]  /*2bd0*/  LDG.E R10, desc[UR36][R16.64] ;  /* 0x00000024100a7981 */ /* 0x000f68000c1e1900 */
[----:B------:R-:W2:Y:S01]  /*2be0*/  LDG.E R3, desc[UR36][R16.64+0x8] ;  /* 0x0000082410037981 */ /* 0x000ea2000c1e1900 */
[----:B------:R-:W0:Y:S01]  /*2bf0*/  LDCU UR4, c[0x0][0x2f8] ;  /* 0x00005f00ff0477ac */ /* 0x000e220008000800 */
[----:B------:R-:W-:Y:S01]  /*2c00*/  MOV R8, 0x58 ;  /* 0x0000005800087802 */ /* 0x000fe20000000f00 */
[----:B0-----:R-:W-:Y:S01]  /*2c10*/  VIADD R36, R28, -UR4 ;  /* 0x800000041c247c36 */ /* 0x001fe20008000000 */
[----:B------:R-:W0:Y:S04]  /*2c20*/  LDCU.64 UR4, c[0x4][0x40] ;  /* 0x01000800ff0477ac */ /* 0x000e280008000a00 */
[----:B------:R1:W-:Y:S01]  /*2c30*/  STL.64 [R36], R26 ;  /* 0x0000001a24007387 */ /* 0x0003e20000100a00 */
[----:B----4-:R-:W-:-:S02]  /*2c40*/  IABS R9, R7 ;  /* 0x0000000700097213 */ /* 0x010fc40000000000 */
[----:B------:R-:W-:Y:S01]  /*2c50*/  LOP3.LUT R0, R7, R0, RZ, 0x3c, !PT ;  /* 0x0000000007007212 */ /* 0x000fe200078e3cff */
[----:B------:R-:W-:Y:S02]  /*2c60*/  IMAD.MOV.U32 R7, RZ, RZ, R2 ;  /* 0x000000ffff077224 */ /* 0x000fe400078e0002 */
[----:B------:R-:W-:Y:S01]  /*2c70*/  IMAD.HI.U32 R6, R6, R9, RZ ;  /* 0x0000000906067227 */ /* 0x000fe200078e00ff */
[----:B------:R-:W-:Y:S01]  /*2c80*/  ISETP.GE.AND P3, PT, R0, RZ, PT ;  /* 0x000000ff0000720c */ /* 0x000fe20003f66270 */
[----:B--2---:R1:W-:Y:S02]  /*2c90*/  STL [R36+0x10], R3 ;  /* 0x0000100324007387 */ /* 0x0043e40000100800 */
[----:B------:R-:W-:Y:S02]  /*2ca0*/  IMAD R5, R6, R5, R9 ;  /* 0x0000000506057224 */ /* 0x000fe400078e0209 */
[----:B------:R-:W2:Y:S03]  /*2cb0*/  LDC.64 R8, c[0x4][R8] ;  /* 0x0100000008087b82 */ /* 0x000ea60000000a00 */
[----:B------:R-:W-:-:S13]  /*2cc0*/  ISETP.GT.U32.AND P2, PT, R4, R5, PT ;  /* 0x000000050400720c */ /* 0x000fda0003f44070 */
[----:B------:R-:W-:Y:S02]  /*2cd0*/  @!P2 IMAD.IADD R5, R5, 0x1, -R4 ;  /* 0x000000010505a824 */ /* 0x000fe400078e0a04 */
[----:B------:R-:W-:-:S03]  /*2ce0*/  @!P2 VIADD R6, R6, 0x1 ;  /* 0x000000010606a836 */ /* 0x000fc60000000000 */
[----:B------:R-:W-:Y:S01]  /*2cf0*/  ISETP.GE.U32.AND P0, PT, R5, R4, PT ;  /* 0x000000040500720c */ /* 0x000fe20003f06070 */
[----:B0-----:R-:W-:Y:S02]  /*2d00*/  IMAD.U32 R4, RZ, RZ, UR4 ;  /* 0x00000004ff047e24 */ /* 0x001fe4000f8e00ff */
[----:B------:R-:W-:-:S10]  /*2d10*/  IMAD.U32 R5, RZ, RZ, UR5 ;  /* 0x00000005ff057e24 */ /* 0x000fd4000f8e00ff */
[----:B------:R-:W-:-:S04]  /*2d20*/  @P0 VIADD R6, R6, 0x1 ;  /* 0x0000000106060836 */ /* 0x000fc80000000000 */
[----:B------:R-:W-:-:S05]  /*2d30*/  @!P3 IMAD.MOV R6, RZ, RZ, -R6 ;  /* 0x000000ffff06b224 */ /* 0x000fca00078e0a06 */
[----:B------:R-:W-:Y:S01]  /*2d40*/  SEL R11, R11, R6, !P1 ;  /* 0x000000060b0b7207 */ /* 0x000fe20004800000 */
[----:B------:R-:W-:-:S04]  /*2d50*/  IMAD.MOV.U32 R6, RZ, RZ, R28 ;  /* 0x000000ffff067224 */ /* 0x000fc800078e001c */
[----:B--2--5:R1:W-:Y:S03]  /*2d60*/  STL.64 [R36+0x8], R10 ;  /* 0x0000080a24007387 */ /* 0x0243e60000100a00 */
[----:B------:R-:W-:-:S07]  /*2d70*/  LEPC R20, `(.L_x_45) ;  /* 0x000000001014794e */ /* 0x000fce0000000000 */
[----:B-1-3--:R-:W-:Y:S05]  /*2d80*/  CALL.ABS.NOINC R8 ;  /* 0x0000000008007343 */ /* 0x00afea0003c00000 */
.L_x_45:
[----:B------:R-:W0:Y:S01]  /*2d90*/  LDC.64 R4, c[0x0][0x380] ;  /* 0x0000e000ff047b82 */ /* 0x000e220000000a00 */
[----:B------:R-:W-:Y:S01]  /*2da0*/  STG.E desc[UR36][R18.64], RZ ;  /* 0x000000ff12007986 */ /* 0x000fe2000c101924 */
[----:B------:R-:W-:Y:S01]  /*2db0*/  SHF.R.U32.HI R3, RZ, 0x2, R30 ;  /* 0x00000002ff037819 */ /* 0x000fe2000001161e */
[----:B------:R-:W-:Y:S01]  /*2dc0*/  IMAD.SHL.U32 R6, R23, 0x10, RZ ;  /* 0x0000001017067824 */ /* 0x000fe200078e00ff */
[----:B------:R-:W1:Y:S01]  /*2dd0*/  LDCU.64 UR4, c[0x4][0x48] ;  /* 0x01000900ff0477ac */ /* 0x000e620008000a00 */
[----:B0-----:R-:W2:Y:S01]  /*2de0*/  LDG.E R0, desc[UR36][R4.64] ;  /* 0x0000002404007981 */ /* 0x001ea2000c1e1900 */
[----:B------:R-:W-:-:S05]  /*2df0*/  LOP3.LUT R3, R3, R30, RZ, 0x3c, !PT ;  /* 0x0000001e03037212 */ /* 0x000fca00078e3cff */
[----:B------:R-:W-:-:S05]  /*2e00*/  IMAD.SHL.U32 R8, R3, 0x2, RZ ;  /* 0x0000000203087824 */ /* 0x000fca00078e00ff */
[----:B------:R-:W-:Y:S01]  /*2e10*/  LOP3.LUT R8, R3, R8, R6, 0x96, !PT ;  /* 0x0000000803087212 */ /* 0x000fe200078e9606 */
[----:B------:R-:W-:Y:S02]  /*2e20*/  IMAD.MOV.U32 R6, RZ, RZ, RZ ;  /* 0x000000ffff067224 */ /* 0x000fe400078e00ff */
[----:B--2---:R-:W-:-:S04]  /*2e30*/  VIADD R0, R0, 0xfffffffe ;  /* 0xfffffffe00007836 */ /* 0x004fc80000000000 */
[----:B------:R-:W0:Y:S01]  /*2e40*/  I2F.U32.RP R9, R0 ;  /* 0x0000000000097306 */ /* 0x000e220000209000 */
[----:B------:R-:W-:-:S07]  /*2e50*/  IMAD.MOV R11, RZ, RZ, -R0 ;  /* 0x000000ffff0b7224 */ /* 0x000fce00078e0a00 */
[----:B0-----:R-:W0:Y:S02]  /*2e60*/  MUFU.RCP R9, R9 ;  /* 0x0000000900097308 */ /* 0x001e240000001000 */
[----:B0-----:R-:W-:-:S06]  /*2e70*/  VIADD R7, R9, 0xffffffe ;  /* 0x0ffffffe09077836 */ /* 0x001fcc0000000000 */
[----:B------:R-:W0:Y:S02]  /*2e80*/  F2I.FTZ.U32.TRUNC.NTZ R7, R7 ;  /* 0x0000000700077305 */ /* 0x000e24000021f000 */
[----:B0-----:R-:W-:-:S04]  /*2e90*/  IMAD R11, R11, R7, RZ ;  /* 0x000000070b0b7224 */ /* 0x001fc800078e02ff */
[----:B------:R-:W-:Y:S02]  /*2ea0*/  IMAD.HI.U32 R10, R7, R11, R6 ;  /* 0x0000000b070a7227 */ /* 0x000fe400078e0006 */
[----:B------:R-:W0:Y:S02]  /*2eb0*/  LDC.64 R6, c[0x0][0x388] ;  /* 0x0000e200ff067b82 */ /* 0x000e240000000a00 */
[----:B0-----:R-:W2:Y:S01]  /*2ec0*/  LDG.E R3, desc[UR36][R6.64] ;  /* 0x0000002406037981 */ /* 0x001ea2000c1e1900 */
[----:B------:R-:W-:Y:S02]  /*2ed0*/  LOP3.LUT R35, R8, R23, RZ, 0x3c, !PT ;  /* 0x0000001708237212 */ /* 0x000fe400078e3cff */
[----:B------:R-:W-:Y:S02]  /*2ee0*/  SHF.R.U32.HI R9, RZ, 0x2, R24 ;  /* 0x00000002ff097819 */ /* 0x000fe40000011618 */
[----:B------:R-:W-:Y:S01]  /*2ef0*/  IADD3 R11, PT, PT, R32, 0x587c5, R35 ;  /* 0x000587c5200b7810 */ /* 0x000fe20007ffe023 */
[----:B------:R-:W-:Y:S01]  /*2f00*/  IMAD.SHL.U32 R8, R35, 0x10, RZ ;  /* 0x0000001023087824 */ /* 0x000fe200078e00ff */
[----:B------:R-:W-:-:S02]  /*2f10*/  LOP3.LUT R9, R9, R24, RZ, 0x3c, !PT ;  /* 0x0000001809097212 */ /* 0x000fc400078e3cff */
[----:B------:R-:W-:Y:S01]  /*2f20*/  ISETP.NE.U32.AND P1, PT, R0, RZ, PT ;  /* 0x000000ff0000720c */ /* 0x000fe20003f25070 */
[----:B------:R-:W-:-:S04]  /*2f30*/  IMAD.HI.U32 R10, R10, R11, RZ ;  /* 0x0000000b0a0a7227 */ /* 0x000fc800078e00ff */
[----:B------:R-:W-:-:S04]  /*2f40*/  IMAD.MOV R10, RZ, RZ, -R10 ;  /* 0x000000ffff0a7224 */ /* 0x000fc800078e0a0a */
[----:B------:R-:W-:Y:S02]  /*2f50*/  IMAD R11, R0, R10, R11 ;  /* 0x0000000a000b7224 */ /* 0x000fe400078e020b */
[----:B------:R-:W-:-:S03]  /*2f60*/  IMAD.SHL.U32 R10, R9, 0x2, RZ ;  /* 0x00000002090a7824 */ /* 0x000fc600078e00ff */
[----:B------:R-:W-:Y:S02]  /*2f70*/  ISETP.GE.U32.AND P0, PT, R11, R0, PT ;  /* 0x000000000b00720c */ /* 0x000fe40003f06070 */
[----:B------:R-:W-:Y:S02]  /*2f80*/  LOP3.LUT R8, R9, R10, R8, 0x96, !PT ;  /* 0x0000000a09087212 */ /* 0x000fe400078e9608 */
[----:B------:R-:W-:Y:S02]  /*2f90*/  SHF.R.U32.HI R10, RZ, 0x2, R25 ;  /* 0x00000002ff0a7819 */ /* 0x000fe40000011619 */
[----:B------:R-:W-:Y:S02]  /*2fa0*/  LOP3.LUT R22, R8, R35, RZ, 0x3c, !PT ;  /* 0x0000002308167212 */ /* 0x000fe400078e3cff */
[----:B------:R-:W-:-:S03]  /*2fb0*/  LOP3.LUT R10, R10, R25, RZ, 0x3c, !PT ;  /* 0x000000190a0a7212 */ /* 0x000fc600078e3cff */
[----:B------:R-:W-:Y:S02]  /*2fc0*/  IMAD.SHL.U32 R23, R22, 0x10, RZ ;  /* 0x0000001016177824 */ /* 0x000fe400078e00ff */
[----:B------:R-:W-:Y:S02]  /*2fd0*/  IMAD.SHL.U32 R8, R10, 0x2, RZ ;  /* 0x000000020a087824 */ /* 0x000fe400078e00ff */
[----:B------:R-:W-:-:S03]  /*2fe0*/  @P0 IMAD.IADD R11, R11, 0x1, -R0 ;  /* 0x000000010b0b0824 */ /* 0x000fc600078e0a00 */
[----:B------:R-:W-:Y:S02]  /*2ff0*/  LOP3.LUT R23, R10, R8, R23, 0x96, !PT ;  /* 0x000000080a177212 */ /* 0x000fe400078e9617 */
[----:B------:R-:W0:Y:S01]  /*3000*/  LDC.64 R8, c[0x0][0x398] ;  /* 0x0000e600ff087b82 */ /* 0x000e220000000a00 */
[----:B------:R-:W-:-:S13]  /*3010*/  ISETP.GE.U32.AND P0, PT, R11, R0, PT ;  /* 0x000000000b00720c */ /* 0x000fda0003f06070 */
[----:B------:R-:W-:Y:S01]  /*3020*/  @P0 IMAD.IADD R11, R11, 0x1, -R0 ;  /* 0x000000010b0b0824 */ /* 0x000fe200078e0a00 */
[----:B------:R-:W-:-:S05]  /*3030*/  @!P1 LOP3.LUT R11, RZ, R0, RZ, 0x33, !PT ;  /* 0x00000000ff0b9212 */ /* 0x000fca00078e33ff */
[----:B------:R-:W-:Y:S02]  /*3040*/  VIADD R15, R11, 0x1 ;  /* 0x000000010b0f7836 */ /* 0x000fe40000000000 */
[----:B--2---:R-:W-:-:S04]  /*3050*/  IMAD R3, R3, R26, RZ ;  /* 0x0000001a03037224 */ /* 0x004fc800078e02ff */
[----:B0-----:R-:W-:-:S05]  /*3060*/  IMAD.WIDE R12, R3, 0x4, R8 ;  /* 0x00000004030c7825 */ /* 0x001fca00078e0208 */
[----:B------:R0:W-:Y:S04]  /*3070*/  STG.E desc[UR36][R12.64], R15 ;  /* 0x0000000f0c007986 */ /* 0x0001e8000c101924 */
[----:B------:R-:W2:Y:S01]  /*3080*/  LDG.E R0, desc[UR36][R4.64] ;  /* 0x0000002404007981 */ /* 0x000ea2000c1e1900 */
[----:B------:R-:W-:Y:S02]  /*3090*/  IMAD.MOV.U32 R10, RZ, RZ, RZ ;  /* 0x000000ffff0a7224 */ /* 0x000fe400078e00ff */
[----:B--2---:R-:W-:-:S04]  /*30a0*/  VIADD R3, R0, 0xfffffffe ;  /* 0xfffffffe00037836 */ /* 0x004fc80000000000 */
[----:B------:R-:W2:Y:S01]  /*30b0*/  I2F.U32.RP R14, R3 ;  /* 0x00000003000e7306 */ /* 0x000ea20000209000 */
[----:B------:R-:W-:-:S07]  /*30c0*/  IMAD.MOV R21, RZ, RZ, -R3 ;  /* 0x000000ffff157224 */ /* 0x000fce00078e0a03 */
[----:B--2---:R-:W2:Y:S02]  /*30d0*/  MUFU.RCP R14, R14 ;  /* 0x0000000e000e7308 */ /* 0x004ea40000001000 */
[----:B--2---:R-:W-:-:S06]  /*30e0*/  VIADD R11, R14, 0xffffffe ;  /* 0x0ffffffe0e0b7836 */ /* 0x004fcc0000000000 */
[----:B------:R-:W2:Y:S02]  /*30f0*/  F2I.FTZ.U32.TRUNC.NTZ R11, R11 ;  /* 0x0000000b000b7305 */ /* 0x000ea4000021f000 */
[----:B--2---:R-:W-:-:S04]  /*3100*/  IMAD R21, R21, R11, RZ ;  /* 0x0000000b15157224 */ /* 0x004fc800078e02ff */
[----:B0-----:R-:W-:Y:S01]  /*3110*/  IMAD.HI.U32 R13, R11, R21, R10 ;  /* 0x000000150b0d7227 */ /* 0x001fe200078e000a */
[----:B------:R-:W-:-:S05]  /*3120*/  IADD3 R10, PT, PT, R32, 0xb0f8a, R22 ;  /* 0x000b0f8a200a7810 */ /* 0x000fca0007ffe016 */
[----:B------:R-:W-:-:S04]  /*3130*/  IMAD.HI.U32 R13, R13, R10, RZ ;  /* 0x0000000a0d0d7227 */ /* 0x000fc800078e00ff */
[----:B------:R-:W-:-:S04]  /*3140*/  IMAD.MOV R13, RZ, RZ, -R13 ;  /* 0x000000ffff0d7224 */ /* 0x000fc800078e0a0d */
[C---:B------:R-:W-:Y:S02]  /*3150*/  IMAD R10, R3.reuse, R13, R10 ;  /* 0x0000000d030a7224 */ /* 0x040fe400078e020a */
[----:B------:R-:W2:Y:S01]  /*3160*/  LDG.E R13, desc[UR36][R6.64] ;  /* 0x00000024060d7981 */ /* 0x000ea2000c1e1900 */
[----:B------:R-:W-:Y:S02]  /*3170*/  ISETP.NE.U32.AND P1, PT, R3, RZ, PT ;  /* 0x000000ff0300720c */ /* 0x000fe40003f25070 */
[----:B------:R-:W-:-:S13]  /*3180*/  ISETP.GE.U32.AND P0, PT, R10, R3, PT ;  /* 0x000000030a00720c */ /* 0x000fda0003f06070 */
[----:B------:R-:W-:-:S05]  /*3190*/  @P0 IMAD.IADD R10, R10, 0x1, -R3 ;  /* 0x000000010a0a0824 */ /* 0x000fca00078e0a03 */
[----:B------:R-:W-:-:S13]  /*31a0*/  ISETP.GE.U32.AND P0, PT, R10, R3, PT ;  /* 0x000000030a00720c */ /* 0x000fda0003f06070 */
[----:B------:R-:W-:Y:S01]  /*31b0*/  @P0 IMAD.IADD R10, R10, 0x1, -R3 ;  /* 0x000000010a0a0824 */ /* 0x000fe200078e0a03 */
[----:B------:R-:W-:-:S05]  /*31c0*/  @!P1 LOP3.LUT R10, RZ, R3, RZ, 0x33, !PT ;  /* 0x00000003ff0a9212 */ /* 0x000fca00078e33ff */
[----:B------:R-:W-:Y:S02]  /*31d0*/  IMAD R3, R0, R10, R0 ;  /* 0x0000000a00037224 */ /* 0x000fe400078e0200 */
[----:B--2---:R-:W-:-:S04]  /*31e0*/  IMAD R11, R13, R26, RZ ;  /* 0x0000001a0d0b7224 */ /* 0x004fc800078e02ff */
[----:B------:R-:W-:-:S05]  /*31f0*/  IMAD.WIDE R10, R11, 0x4, R8 ;  /* 0x000000040b0a7825 */ /* 0x000fca00078e0208 */
[----:B------:R0:W-:Y:S04]  /*3200*/  STG.E desc[UR36][R10.64+0x4], R3 ;  /* 0x000004030a007986 */ /* 0x0001e8000c101924 */
[----:B------:R-:W2:Y:S01]  /*3210*/  LDG.E R7, desc[UR36][R6.64] ;  /* 0x0000002406077981 */ /* 0x000ea2000c1e1900 */
[----:B------:R-:W-:Y:S01]  /*3220*/  LOP3.LUT R23, R23, R22, RZ, 0x3c, !PT ;  /* 0x0000001617177212 */ /* 0x000fe200078e3cff */
[----:B------:R-:W-:-:S04]  /*3230*/  VIADD R32, R32, 0x10974f ;  /* 0x0010974f20207836 */ /* 0x000fc80000000000 */
[----:B------:R-:W-:-:S05]  /*3240*/  IMAD.IADD R0, R23, 0x1, R32 ;  /* 0x0000000117007824 */ /* 0x000fca00078e0220 */
[----:B------:R-:W-:-:S05]  /*3250*/  LOP3.LUT R0, R0, 0x3, RZ, 0xc0, !PT ;  /* 0x0000000300007812 */ /* 0x000fca00078ec0ff */
[----:B------:R-:W-:Y:S02]  /*3260*/  VIADD R15, R0, 0x1 ;  /* 0x00000001000f7836 */ /* 0x000fe40000000000 */
[----:B--2---:R-:W-:-:S04]  /*3270*/  IMAD R13, R7, R26, RZ ;  /* 0x0000001a070d7224 */ /* 0x004fc800078e02ff */
[----:B------:R-:W-:-:S05]  /*3280*/  IMAD.WIDE R12, R13, 0x4, R8 ;  /* 0x000000040d0c7825 */ /* 0x000fca00078e0208 */
[----:B------:R2:W-:Y:S04]  /*3290*/  STG.E desc[UR36][R12.64+0x8], R15 ;  /* 0x0000080f0c007986 */ /* 0x0005e8000c101924 */
[----:B------:R-:W3:Y:S04]  /*32a0*/  LDG.E R4, desc[UR36][R4.64] ;  /* 0x0000002404047981 */ /* 0x000ee8000c1e1900 */
[----:B------:R-:W4:Y:S04]  /*32b0*/  LDG.E R9, desc[UR36][R16.64+0x4] ;  /* 0x0000042410097981 */ /* 0x000f28000c1e1900 */
[----:B0-----:R-:W5:Y:S04]  /*32c0*/  LDG.E R10, desc[UR36][R16.64] ;  /* 0x00000024100a7981 */ /* 0x001f68000c1e1900 */
[----:B------:R-:W2:Y:S01]  /*32d0*/  LDG.E R3, desc[UR36][R16.64+0x8] ;  /* 0x0000082410037981 */ /* 0x000ea2000c1e1900 */
[----:B---3--:R-:W-:-:S04]  /*32e0*/  IABS R0, R4 ;  /* 0x0000000400007213 */ /* 0x008fc80000000000 */
[----:B------:R-:W0:Y:S01]  /*32f0*/  I2F.RP R8, R0 ;  /* 0x0000000000087306 */ /* 0x000e220000209400 */
[----:B--2---:R2:W-:Y:S07]  /*3300*/  STL [R36+0x8], R3 ;  /* 0x0000080324007387 */ /* 0x0045ee0000100800 */
[----:B0-----:R-:W0:Y:S02]  /*3310*/  MUFU.RCP R8, R8 ;  /* 0x0000000800087308 */ /* 0x001e240000001000 */
[----:B0-----:R-:W-:Y:S01]  /*3320*/  VIADD R6, R8, 0xffffffe ;  /* 0x0ffffffe08067836 */ /* 0x001fe20000000000 */
[----:B----4-:R-:W-:-:S02]  /*3330*/  IABS R8, R9 ;  /* 0x0000000900087213 */ /* 0x010fc40000000000 */
[----:B------:R-:W-:-:S03]  /*3340*/  LOP3.LUT R9, R9, R4, RZ, 0x3c, !PT ;  /* 0x0000000409097212 */ /* 0x000fc600078e3cff */
[----:B------:R0:W3:Y:S01]  /*3350*/  F2I.FTZ.U32.TRUNC.NTZ R7, R6 ;  /* 0x0000000600077305 */ /* 0x0000e2000021f000 */
[----:B------:R-:W-:Y:S01]  /*3360*/  ISETP.GE.AND P2, PT, R9, RZ, PT ;  /* 0x000000ff0900720c */ /* 0x000fe20003f46270 */
[----:B0-----:R-:W-:Y:S02]  /*3370*/  IMAD.MOV.U32 R6, RZ, RZ, RZ ;  /* 0x000000ffff067224 */ /* 0x001fe400078e00ff */
[----:B---3--:R-:W-:-:S04]  /*3380*/  IMAD.MOV R5, RZ, RZ, -R7 ;  /* 0x000000ffff057224 */ /* 0x008fc800078e0a07 */
[----:B------:R-:W-:-:S04]  /*3390*/  IMAD R5, R5, R0, RZ ;  /* 0x0000000005057224 */ /* 0x000fc800078e02ff */
[----:B------:R-:W-:Y:S01]  /*33a0*/  IMAD.HI.U32 R7, R7, R5, R6 ;  /* 0x0000000507077227 */ /* 0x000fe200078e0006 */
[----:B------:R-:W-:-:S03]  /*33b0*/  IABS R5, R4 ;  /* 0x0000000400057213 */ /* 0x000fc60000000000 */
[----:B------:R-:W-:Y:S02]  /*33c0*/  IMAD.MOV.U32 R6, RZ, RZ, R28 ;  /* 0x000000ffff067224 */ /* 0x000fe400078e001c */
[----:B------:R-:W-:Y:S02]  /*33d0*/  IMAD.MOV R5, RZ, RZ, -R5 ;  /* 0x000000ffff057224 */ /* 0x000fe400078e0a05 */
[----:B------:R-:W-:-:S04]  /*33e0*/  IMAD.HI.U32 R11, R7, R8, RZ ;  /* 0x00000008070b7227 */ /* 0x000fc800078e00ff */
[----:B------:R-:W-:Y:S01]  /*33f0*/  IMAD R5, R11, R5, R8 ;  /* 0x000000050b057224 */ /* 0x000fe200078e0208 */
[----:B------:R-:W-:Y:S01]  /*3400*/  MOV R8, 0x58 ;  /* 0x0000005800087802 */ /* 0x000fe20000000f00 */
[----:B------:R-:W-:-:S03]  /*3410*/  IMAD.MOV.U32 R7, RZ, RZ, R2 ;  /* 0x000000ffff077224 */ /* 0x000fc600078e0002 */
[----:B------:R-:W-:Y:S02]  /*3420*/  ISETP.GT.U32.AND P1, PT, R0, R5, PT ;  /* 0x000000050000720c */ /* 0x000fe40003f24070 */
[----:B------:R-:W0:Y:S11]  /*3430*/  LDC.64 R8, c[0x4][R8] ;  /* 0x0100000008087b82 */ /* 0x000e360000000a00 */
[----:B------:R-:W-:-:S02]  /*3440*/  @!P1 IMAD.IADD R5, R5, 0x1, -R0 ;  /* 0x0000000105059824 */ /* 0x000fc400078e0a00 */
[----:B------:R-:W-:Y:S01]  /*3450*/  @!P1 VIADD R11, R11, 0x1 ;  /* 0x000000010b0b9836 */ /* 0x000fe20000000000 */
[----:B------:R-:W-:Y:S02]  /*3460*/  ISETP.NE.AND P1, PT, R4, RZ, PT ;  /* 0x000000ff0400720c */ /* 0x000fe40003f25270 */
[----:B------:R-:W-:Y:S01]  /*3470*/  ISETP.GE.U32.AND P0, PT, R5, R0, PT ;  /* 0x000000000500720c */ /* 0x000fe20003f06070 */
[----:B-1----:R-:W-:-:S12]  /*3480*/  IMAD.U32 R5, RZ, RZ, UR5 ;  /* 0x00000005ff057e24 */ /* 0x002fd8000f8e00ff */
[----:B------:R-:W-:-:S04]  /*3490*/  @P0 VIADD R11, R11, 0x1 ;  /* 0x000000010b0b0836 */ /* 0x000fc80000000000 */
[----:B------:R-:W-:Y:S01]  /*34a0*/  @!P2 IMAD.MOV R11, RZ, RZ, -R11 ;  /* 0x000000ffff0ba224 */ /* 0x000fe200078e0a0b */
[----:B------:R-:W-:Y:S01]  /*34b0*/  @!P1 LOP3.LUT R11, RZ, R4, RZ, 0x33, !PT ;  /* 0x00000004ff0b9212 */ /* 0x000fe200078e33ff */
[----:B------:R-:W-:-:S04]  /*34c0*/  IMAD.U32 R4, RZ, RZ, UR4 ;  /* 0x00000004ff047e24 */ /* 0x000fc8000f8e00ff */
[----:B-----5:R2:W-:Y:S03]  /*34d0*/  STL.64 [R36], R10 ;  /* 0x0000000a24007387 */ /* 0x0205e60000100a00 */
[----:B------:R-:W-:-:S07]  /*34e0*/  LEPC R20, `(.L_x_46) ;  /* 0x000000001014794e */ /* 0x000fce0000000000 */
[----:B0-2---:R-:W-:Y:S05]  /*34f0*/  CALL.ABS.NOINC R8 ;  /* 0x0000000008007343 */ /* 0x005fea0003c00000 */
.L_x_46:
[----:B------:R-:W0:Y:S08]  /*3500*/  LDC.64 R8, c[0x0][0x388] ;  /* 0x0000e200ff087b82 */ /* 0x000e300000000a00 */
[----:B------:R-:W1:Y:S08]  /*3510*/  LDC.64 R4, c[0x0][0x398] ;  /* 0x0000e600ff047b82 */ /* 0x000e700000000a00 */
[----:B------:R-:W2:Y:S01]  /*3520*/  LDC.64 R6, c[0x0][0x3a0] ;  /* 0x0000e800ff067b82 */ /* 0x000ea20000000a00 */
[----:B0-----:R-:W3:Y:S02]  /*3530*/  LDG.E R9, desc[UR36][R8.64] ;  /* 0x0000002408097981 */ /* 0x001ee4000c1e1900 */
[----:B---3--:R-:W-:-:S04]  /*3540*/  IMAD R3, R9, R26, RZ ;  /* 0x0000001a09037224 */ /* 0x008fc800078e02ff */
[----:B-1----:R-:W-:-:S05]  /*3550*/  IMAD.WIDE R4, R3, 0x4, R4 ;  /* 0x0000000403047825 */ /* 0x002fca00078e0204 */
[----:B------:R-:W3:Y:S04]  /*3560*/  LDG.E R0, desc[UR36][R4.64+0x4] ;  /* 0x0000042404007981 */ /* 0x000ee8000c1e1900 */
[----:B------:R-:W3:Y:S04]  /*3570*/  LDG.E R11, desc[UR36][R4.64] ;  /* 0x00000024040b7981 */ /* 0x000ee8000c1e1900 */
[----:B------:R-:W4:Y:S01]  /*3580*/  LDG.E R3, desc[UR36][R4.64+0x8] ;  /* 0x0000082404037981 */ /* 0x000f22000c1e1900 */
[----:B------:R-:W-:Y:S02]  /*3590*/  IMAD.MOV.U32 R30, RZ, RZ, R31 ;  /* 0x000000ffff1e7224 */ /* 0x000fe400078e001f */
[----:B------:R-:W-:-:S02]  /*35a0*/  IMAD.MOV.U32 R25, RZ, RZ, R35 ;  /* 0x000000ffff197224 */ /* 0x000fc400078e0023 */
[----:B------:R-:W-:Y:S02]  /*35b0*/  IMAD.MOV.U32 R24, RZ, RZ, R29 ;  /* 0x000000ffff187224 */ /* 0x000fe400078e001d */
[----:B---3--:R-:W-:-:S04]  /*35c0*/  IMAD.IADD R11, R0, 0x1, R11 ;  /* 0x00000001000b7824 */ /* 0x008fc800078e020b */
[----:B--2---:R-:W-:-:S05]  /*35d0*/  IMAD.WIDE R6, R11, 0x4, R6 ;  /* 0x000000040b067825 */ /* 0x004fca00078e0206 */
[----:B----4-:R0:W-:Y:S02]  /*35e0*/  STG.E desc[UR36][R6.64], R3 ;  /* 0x0000000306007986 */ /* 0x0101e4000c101924 */
.L_x_44:
[----:B------:R-:W-:Y:S05]  /*35f0*/  WARPSYNC.ALL ;  /* 0x0000000000007948 */ /* 0x000fea0003800000 */
[----:B------:R-:W1:Y:S08]  /*3600*/  LDC.64 R4, c[0x0][0x390] ;  /* 0x0000e400ff047b82 */ /* 0x000e700000000a00 */
[----:B------:R-:W-:Y:S06]  /*3610*/  BAR.SYNC.DEFER_BLOCKING 0x0 ;  /* 0x0000000000007b1d */ /* 0x000fec0000010000 */
[----:B-1----:R-:W4:Y:S01]  /*3620*/  LDG.E R4, desc[UR36][R4.64] ;  /* 0x0000002404047981 */ /* 0x002f22000c1e1900 */
[----:B------:R-:W-:-:S05]  /*3630*/  VIADD R27, R27, 0x1 ;  /* 0x000000011b1b7836 */ /* 0x000fca0000000000 */
[----:B----4-:R-:W-:-:S13]  /*3640*/  ISETP.GE.AND P0, PT, R27, R4, PT ;  /* 0x000000041b00720c */ /* 0x010fda0003f06270 */
[----:B------:R-:W-:Y:S05]  /*3650*/  @!P0 BRA `(.L_x_47) ;  /* 0xfffffff000708947 */ /* 0x000fea000383ffff */
[----:B------:R-:W-:Y:S05]  /*3660*/  EXIT ;  /* 0x000000000000794d */ /* 0x000fea0003800000 */
.L_x_48:
        /* <DEDUP_REMOVED lines=9> */
.L_x_67:


//--------------------- .nv.global.init           --------------------------
	.section	.nv.global.init,"aw",@progbits
	.align	4
.nv.global.init:
	.type		mrg32k3aM1SubSeq,@object
	.size		mrg32k3aM1SubSeq,(mrg32k3aM2SubSeq - mrg32k3aM1SubSeq)
mrg32k3aM1SubSeq:
        /*0000*/ 	.byte	0x0b, 0xcc, 0xee, 0x04, 0x73, 0x29, 0x8b, 0x6f, 0xf6, 0x53, 0x03, 0xf6, 0x23, 0xf6, 0xea, 0xda
        /* <DEDUP_REMOVED lines=125> */
	.type		mrg32k3aM2SubSeq,@object
	.size		mrg32k3aM2SubSeq,(mrg32k3aM1 - mrg32k3aM2SubSeq)
mrg32k3aM2SubSeq:
        /* <DEDUP_REMOVED lines=126> */
	.type		mrg32k3aM1,@object
	.size		mrg32k3aM1,(mrg32k3aM1Seq - mrg32k3aM1)
mrg32k3aM1:
        /* <DEDUP_REMOVED lines=144> */
	.type		mrg32k3aM1Seq,@object
	.size		mrg32k3aM1Seq,(mrg32k3aM2 - mrg32k3aM1Seq)
mrg32k3aM1Seq:
        /* <DEDUP_REMOVED lines=144> */
	.type		mrg32k3aM2,@object
	.size		mrg32k3aM2,(mrg32k3aM2Seq - mrg32k3aM2)
mrg32k3aM2:
        /* <DEDUP_REMOVED lines=144> */
	.type		mrg32k3aM2Seq,@object
	.size		mrg32k3aM2Seq,(precalc_xorwow_matrix - mrg32k3aM2Seq)
mrg32k3aM2Seq:
        /* <DEDUP_REMOVED lines=144> */
	.type		precalc_xorwow_matrix,@object
	.size		precalc_xorwow_matrix,(precalc_xorwow_offset_matrix - precalc_xorwow_matrix)
precalc_xorwow_matrix:
        /* <DEDUP_REMOVED lines=6400> */
	.type		precalc_xorwow_offset_matrix,@object
	.size		precalc_xorwow_offset_matrix,($str$1 - precalc_xorwow_offset_matrix)
precalc_xorwow_offset_matrix:
        /* <DEDUP_REMOVED lines=6400> */
	.type		$str$1,@object
	.size		$str$1,($str$2 - $str$1)
$str$1:
        /*353c0*/ 	.byte	0x20, 0x78, 0x32, 0x3a, 0x25, 0x69, 0x20, 0x79, 0x32, 0x3a, 0x25, 0x69, 0x20, 0x6b, 0x32, 0x3a
        /*353d0*/ 	.byte	0x25, 0x69, 0x00
	.type		$str$2,@object
	.size		$str$2,($str - $str$2)
$str$2:
        /*353d3*/ 	.byte	0x0a, 0x50, 0x6f, 0x70, 0x72, 0x61, 0x77, 0x69, 0x61, 0x6d, 0x20, 0x6d, 0x72, 0x6f, 0x77, 0x6b
        /*353e3*/ 	.byte	0x65, 0x20, 0x25, 0x69, 0x0a, 0x00
	.type		$str,@object
	.size		$str,(.L_9 - $str)
$str:
        /*353e9*/ 	.byte	0x0a, 0x20, 0x4d, 0x72, 0x6f, 0x77, 0x6b, 0x61, 0x20, 0x25, 0x69, 0x20, 0x7a, 0x6e, 0x61, 0x6c
        /*353f9*/ 	.byte	0x61, 0x7a, 0x6c, 0x61, 0x20, 0x25, 0x69, 0x2c, 0x20, 0x78, 0x3a, 0x25, 0x69, 0x20, 0x79, 0x3a
        /*35409*/ 	.byte	0x25, 0x69, 0x20, 0x6b, 0x3a, 0x25, 0x69, 0x00
.L_9:


//--------------------- .nv.shared.reserved.0     --------------------------
	.section	.nv.shared.reserved.0,"aw",@nobits
	.weak		__nv_reservedSMEM_offset_0_alias
	.size		__nv_reservedSMEM_offset_0_alias, 0, 64
	.other		__nv_reservedSMEM_offset_0_alias,@"STO_CUDA_RESERVED_SHARED STV_DEFAULT"
__nv_reservedSMEM_offset_0_alias:
	.zero		0
	.zero		64


//--------------------- .nv.constant0._Z15alghoritmKernelPiS_S_S_S_ --------------------------
	.section	.nv.constant0._Z15alghoritmKernelPiS_S_S_S_,"a",@progbits
	.sectionflags	@""
	.align	4
.nv.constant0._Z15alghoritmKernelPiS_S_S_S_:
	.zero		936


//--------------------- .nv.constant0._Z15findFailsKernelPiS_S_S_S_ --------------------------
	.section	.nv.constant0._Z15findFailsKernelPiS_S_S_S_,"a",@progbits
	.sectionflags	@""
	.align	4
.nv.constant0._Z15findFailsKernelPiS_S_S_S_:
	.zero		936


//--------------------- .nv.constant0._Z12searchKrenelPiS_S_S_S_ --------------------------
	.section	.nv.constant0._Z12searchKrenelPiS_S_S_S_,"a",@progbits
	.sectionflags	@""
	.align	4
.nv.constant0._Z12searchKrenelPiS_S_S_S_:
	.zero		936


//--------------------- SYMBOLS --------------------------

	.type		.nv.reservedSmem.offset0,@object
	.size		.nv.reservedSmem.offset0,0x4
	.type		vprintf,@function
